	.headerflags	@"EF_CUDA_TEXMODE_UNIFIED EF_CUDA_64BIT_ADDRESS EF_CUDA_ACCELERATORS EF_CUDA_SM90 EF_CUDA_VIRTUAL_SM(EF_CUDA_SM90)"
	.elftype	@"ET_EXEC"


//--------------------- .nv.info                  --------------------------
	.section	.nv.info,"",@"SHT_CUDA_INFO"
	.align	4


	//----- nvinfo : EIATTR_REGCOUNT
	.align		4
        /*0000*/ 	.byte	0x04, 0x2f
        /*0002*/ 	.short	(.L_1 - .L_0)
	.align		4
.L_0:
        /*0004*/ 	.word	index@(triton_poi_fused_max_pool2d_with_indices_3)
        /*0008*/ 	.word	0x00000060


	//----- nvinfo : EIATTR_MIN_STACK_SIZE
	.align		4
.L_1:
        /*000c*/ 	.byte	0x04, 0x12
        /*000e*/ 	.short	(.L_3 - .L_2)
	.align		4
.L_2:
        /*0010*/ 	.word	index@(triton_poi_fused_max_pool2d_with_indices_3)
        /*0014*/ 	.word	0x00000000


	//----- nvinfo : EIATTR_FRAME_SIZE
	.align		4
.L_3:
        /*0018*/ 	.byte	0x04, 0x11
        /*001a*/ 	.short	(.L_5 - .L_4)
	.align		4
.L_4:
        /*001c*/ 	.word	index@(triton_poi_fused_max_pool2d_with_indices_3)
        /*0020*/ 	.word	0x00000000


	//----- nvinfo : EIATTR_MIN_STACK_SIZE
	.align		4
.L_5:
        /*0024*/ 	.byte	0x04, 0x12
        /*0026*/ 	.short	(.L_7 - .L_6)
	.align		4
.L_6:
        /*0028*/ 	.word	index@(triton_poi_fused_max_pool2d_with_indices_3)
        /*002c*/ 	.word	0x00000000
.L_7:


//--------------------- .nv.info.triton_poi_fused_max_pool2d_with_indices_3 --------------------------
	.section	.nv.info.triton_poi_fused_max_pool2d_with_indices_3,"",@"SHT_CUDA_INFO"
	.sectionflags	@""
	.align	4


	//----- nvinfo : EIATTR_CUDA_API_VERSION
	.align		4
        /*0000*/ 	.byte	0x04, 0x37
        /*0002*/ 	.short	(.L_9 - .L_8)
.L_8:
        /*0004*/ 	.word	0x0000007c


	//----- nvinfo : EIATTR_KPARAM_INFO
	.align		4
.L_9:
        /*0008*/ 	.byte	0x04, 0x17
        /*000a*/ 	.short	(.L_11 - .L_10)
.L_10:
        /*000c*/ 	.word	0x00000000
        /*0010*/ 	.short	0x0003
        /*0012*/ 	.short	0x0018
        /*0014*/ 	.byte	0x00, 0xf0, 0x11, 0x00


	//----- nvinfo : EIATTR_KPARAM_INFO
	.align		4
.L_11:
        /*0018*/ 	.byte	0x04, 0x17
        /*001a*/ 	.short	(.L_13 - .L_12)
.L_12:
        /*001c*/ 	.word	0x00000000
        /*0020*/ 	.short	0x0002
        /*0022*/ 	.short	0x0010
        /*0024*/ 	.byte	0x00, 0xf4, 0x21, 0x00


	//----- nvinfo : EIATTR_KPARAM_INFO
	.align		4
.L_13:
        /*0028*/ 	.byte	0x04, 0x17
        /*002a*/ 	.short	(.L_15 - .L_14)
.L_14:
        /*002c*/ 	.word	0x00000000
        /*0030*/ 	.short	0x0001
        /*0032*/ 	.short	0x0008
        /*0034*/ 	.byte	0x00, 0xf4, 0x21, 0x00


	//----- nvinfo : EIATTR_KPARAM_INFO
	.align		4
.L_15:
        /*0038*/ 	.byte	0x04, 0x17
        /*003a*/ 	.short	(.L_17 - .L_16)
.L_16:
        /*003c*/ 	.word	0x00000000
        /*0040*/ 	.short	0x0000
        /*0042*/ 	.short	0x0000
        /*0044*/ 	.byte	0x00, 0xf4, 0x21, 0x00


	//----- nvinfo : EIATTR_SPARSE_MMA_MASK
	.align		4
.L_17:
        /*0048*/ 	.byte	0x03, 0x50
        /*004a*/ 	.short	0x0000


	//----- nvinfo : EIATTR_MAXREG_COUNT
	.align		4
        /*004c*/ 	.byte	0x03, 0x1b
        /*004e*/ 	.short	0x00ff


	//----- nvinfo : EIATTR_EXIT_INSTR_OFFSETS
	.align		4
        /*0050*/ 	.byte	0x04, 0x1c
        /*0052*/ 	.short	(.L_19 - .L_18)


	//   ....[0]....
.L_18:
        /*0054*/ 	.word	0x00003730


	//   ....[1]....
        /*0058*/ 	.word	0x00003750


	//----- nvinfo : EIATTR_REQNTID
	.align		4
.L_19:
        /*005c*/ 	.byte	0x04, 0x10
        /*005e*/ 	.short	(.L_21 - .L_20)
.L_20:
        /*0060*/ 	.word	0x00000080
        /*0064*/ 	.word	0x00000001
        /*0068*/ 	.word	0x00000001


	//----- nvinfo : EIATTR_CBANK_PARAM_SIZE
	.align		4
.L_21:
        /*006c*/ 	.byte	0x03, 0x19
        /*006e*/ 	.short	0x001c


	//----- nvinfo : EIATTR_PARAM_CBANK
	.align		4
        /*0070*/ 	.byte	0x04, 0x0a
        /*0072*/ 	.short	(.L_23 - .L_22)
	.align		4
.L_22:
        /*0074*/ 	.word	index@(.nv.constant0.triton_poi_fused_max_pool2d_with_indices_3)
        /*0078*/ 	.short	0x0210
        /*007a*/ 	.short	0x001c


	//----- nvinfo : EIATTR_SW_WAR
	.align		4
.L_23:
        /*007c*/ 	.byte	0x04, 0x36
        /*007e*/ 	.short	(.L_25 - .L_24)
.L_24:
        /*0080*/ 	.word	0x00000008
.L_25:


//--------------------- .nv.callgraph             --------------------------
	.section	.nv.callgraph,"",@"SHT_CUDA_CALLGRAPH"
	.align	4
	.sectionentsize	8
	.align		4
        /*0000*/ 	.word	0x00000000
	.align		4
        /*0004*/ 	.word	0xffffffff
	.align		4
        /*0008*/ 	.word	0x00000000
	.align		4
        /*000c*/ 	.word	0xfffffffe
	.align		4
        /*0010*/ 	.word	0x00000000
	.align		4
        /*0014*/ 	.word	0xfffffffd
	.align		4
        /*0018*/ 	.word	0x00000000
	.align		4
        /*001c*/ 	.word	0xfffffffc


//--------------------- .text.triton_poi_fused_max_pool2d_with_indices_3 --------------------------
	.section	.text.triton_poi_fused_max_pool2d_with_indices_3,"ax",@progbits
	.align	128
        .global         triton_poi_fused_max_pool2d_with_indices_3
        .type           triton_poi_fused_max_pool2d_with_indices_3,@function
        .size           triton_poi_fused_max_pool2d_with_indices_3,(.L_x_1 - triton_poi_fused_max_pool2d_with_indices_3)
        .other          triton_poi_fused_max_pool2d_with_indices_3,@"STO_CUDA_ENTRY STV_DEFAULT"
triton_poi_fused_max_pool2d_with_indices_3:
.text.triton_poi_fused_max_pool2d_with_indices_3:
[----:B------:R-:W0:Y:S01]  /*0000*/  LDC R1, c[0x0][0x28] ;  /* 0x00000a00ff017b82 */ /* 0x000e220000000800 */
[----:B------:R-:W1:Y:S01]  /*0010*/  S2R R0, SR_TID.X ;  /* 0x0000000000007919 */ /* 0x000e620000002100 */
[----:B------:R-:W-:-:S06]  /*0020*/  IMAD.MOV.U32 R50, RZ, RZ, RZ ;  /* 0x000000ffff327224 */ /* 0x000fcc00078e00ff */
[----:B------:R-:W2:Y:S01]  /*0030*/  LDC.64 R46, c[0x0][0x210] ;  /* 0x00008400ff2e7b82 */ /* 0x000ea20000000a00 */
[----:B------:R-:W-:Y:S01]  /*0040*/  IMAD.MOV.U32 R90, RZ, RZ, RZ ;  /* 0x000000ffff5a7224 */ /* 0x000fe200078e00ff */
[----:B------:R-:W3:Y:S01]  /*0050*/  S2R R51, SR_CTAID.X ;  /* 0x0000000000337919 */ /* 0x000ee20000002500 */
[----:B------:R-:W-:Y:S01]  /*0060*/  IMAD.MOV.U32 R4, RZ, RZ, RZ ;  /* 0x000000ffff047224 */ /* 0x000fe200078e00ff */
[----:B------:R-:W-:Y:S01]  /*0070*/  CS2R R26, SRZ ;  /* 0x00000000001a7805 */ /* 0x000fe2000001ff00 */
[----:B------:R-:W-:Y:S01]  /*0080*/  IMAD.MOV.U32 R6, RZ, RZ, RZ ;  /* 0x000000ffff067224 */ /* 0x000fe200078e00ff */
[----:B------:R-:W-:Y:S01]  /*0090*/  ULDC.64 UR4, c[0x0][0x208] ;  /* 0x0000820000047ab9 */ /* 0x000fe20000000a00 */
[----:B------:R-:W-:Y:S02]  /*00a0*/  IMAD.MOV.U32 R16, RZ, RZ, RZ ;  /* 0x000000ffff107224 */ /* 0x000fe400078e00ff */
[----:B------:R-:W-:Y:S01]  /*00b0*/  IMAD.MOV.U32 R18, RZ, RZ, RZ ;  /* 0x000000ffff127224 */ /* 0x000fe200078e00ff */
[----:B------:R-:W-:Y:S01]  /*00c0*/  CS2R R22, SRZ ;  /* 0x0000000000167805 */ /* 0x000fe2000001ff00 */
[----:B------:R-:W-:Y:S01]  /*00d0*/  IMAD.MOV.U32 R68, RZ, RZ, RZ ;  /* 0x000000ffff447224 */ /* 0x000fe200078e00ff */
[----:B------:R-:W-:Y:S01]  /*00e0*/  ULDC.64 UR6, c[0x0][0x220] ;  /* 0x0000880000067ab9 */ /* 0x000fe20000000a00 */
[----:B-1----:R-:W-:-:S05]  /*00f0*/  IMAD.SHL.U32 R0, R0, 0x4, RZ ;  /* 0x0000000400007824 */ /* 0x002fca00078e00ff */
[----:B------:R-:W-:-:S05]  /*0100*/  LOP3.LUT R0, R0, 0x1fc, RZ, 0xc0, !PT ;  /* 0x000001fc00007812 */ /* 0x000fca00078ec0ff */
[----:B---3--:R-:W-:-:S04]  /*0110*/  IMAD R51, R51, 0x400, R0 ;  /* 0x0000040033337824 */ /* 0x008fc800078e0200 */
[C---:B------:R-:W-:Y:S01]  /*0120*/  IMAD.HI R24, R51.reuse, -0x7df7df7d, R50 ;  /* 0x8208208333187827 */ /* 0x040fe200078e0232 */
[----:B------:R-:W-:-:S03]  /*0130*/  ISETP.GE.AND P1, PT, R51, 0x3e0400, PT ;  /* 0x003e04003300780c */ /* 0x000fc60003f26270 */
[C---:B------:R-:W-:Y:S01]  /*0140*/  VIADD R91, R51.reuse, 0x1 ;  /* 0x00000001335b7836 */ /* 0x040fe20000000000 */
[----:B------:R-:W-:Y:S01]  /*0150*/  SHF.R.U32.HI R25, RZ, 0x1f, R24 ;  /* 0x0000001fff197819 */ /* 0x000fe20000011618 */
[----:B------:R-:W-:-:S03]  /*0160*/  IMAD.HI R20, R51, -0x7be77d73, R50 ;  /* 0x8418828d33147827 */ /* 0x000fc600078e0232 */
[----:B------:R-:W-:Y:S01]  /*0170*/  LEA.HI.SX32 R25, R24, R25, 0x1a ;  /* 0x0000001918197211 */ /* 0x000fe200078fd2ff */
[----:B------:R-:W-:Y:S01]  /*0180*/  IMAD.MOV.U32 R24, RZ, RZ, RZ ;  /* 0x000000ffff187224 */ /* 0x000fe200078e00ff */
[----:B------:R-:W-:Y:S01]  /*0190*/  SHF.R.U32.HI R29, RZ, 0x1f, R20 ;  /* 0x0000001fff1d7819 */ /* 0x000fe20000011614 */
[----:B------:R-:W-:Y:S02]  /*01a0*/  VIADD R5, R51, 0x2 ;  /* 0x0000000233057836 */ /* 0x000fe40000000000 */
[----:B------:R-:W-:Y:S01]  /*01b0*/  IMAD.HI R8, R25, -0x7df7df7d, R24 ;  /* 0x8208208319087827 */ /* 0x000fe200078e0218 */
[----:B------:R-:W-:-:S03]  /*01c0*/  LEA.HI.SX32 R17, R20, R29, 0x13 ;  /* 0x0000001d14117211 */ /* 0x000fc600078f9aff */
[----:B------:R-:W-:Y:S01]  /*01d0*/  VIADD R7, R51, 0x3 ;  /* 0x0000000333077836 */ /* 0x000fe20000000000 */
[----:B------:R-:W-:Y:S01]  /*01e0*/  SHF.R.U32.HI R9, RZ, 0x1f, R8 ;  /* 0x0000001fff097819 */ /* 0x000fe20000011608 */
[----:B------:R-:W-:-:S03]  /*01f0*/  IMAD.HI R0, R91, -0x7df7df7d, R90 ;  /* 0x820820835b007827 */ /* 0x000fc600078e025a */
[----:B------:R-:W-:Y:S01]  /*0200*/  LEA.HI.SX32 R13, R8, R9, 0x1a ;  /* 0x00000009080d7211 */ /* 0x000fe200078fd2ff */
[----:B------:R-:W-:Y:S01]  /*0210*/  IMAD.HI R2, R5, -0x7df7df7d, R4 ;  /* 0x8208208305027827 */ /* 0x000fe200078e0204 */
[----:B------:R-:W-:-:S03]  /*0220*/  SHF.R.U32.HI R9, RZ, 0x1f, R0 ;  /* 0x0000001fff097819 */ /* 0x000fc60000011600 */
[----:B------:R-:W-:Y:S01]  /*0230*/  IMAD.HI R4, R7, -0x7df7df7d, R6 ;  /* 0x8208208307047827 */ /* 0x000fe200078e0206 */
[----:B------:R-:W-:Y:S02]  /*0240*/  LEA.HI.SX32 R9, R0, R9, 0x1a ;  /* 0x0000000900097211 */ /* 0x000fe400078fd2ff */
[----:B------:R-:W-:Y:S01]  /*0250*/  SHF.R.U32.HI R3, RZ, 0x1f, R2 ;  /* 0x0000001fff037819 */ /* 0x000fe20000011602 */
[----:B------:R-:W-:Y:S01]  /*0260*/  IMAD R70, R17, 0xfa09, RZ ;  /* 0x0000fa0911467824 */ /* 0x000fe200078e02ff */
[----:B------:R-:W-:Y:S01]  /*0270*/  SHF.R.U32.HI R11, RZ, 0x1f, R4 ;  /* 0x0000001fff0b7819 */ /* 0x000fe20000011604 */
[----:B------:R-:W-:Y:S01]  /*0280*/  IMAD R13, R13, -0x7e, R25 ;  /* 0xffffff820d0d7824 */ /* 0x000fe200078e0219 */
[----:B------:R-:W-:Y:S01]  /*0290*/  LEA.HI.SX32 R3, R2, R3, 0x1a ;  /* 0x0000000302037211 */ /* 0x000fe200078fd2ff */
[----:B------:R-:W-:Y:S01]  /*02a0*/  IMAD R90, R9, -0x7e, R91 ;  /* 0xffffff82095a7824 */ /* 0x000fe200078e025b */
[----:B------:R-:W-:Y:S01]  /*02b0*/  LEA.HI.SX32 R11, R4, R11, 0x1a ;  /* 0x0000000b040b7211 */ /* 0x000fe200078fd2ff */
[----:B------:R-:W-:-:S02]  /*02c0*/  IMAD R91, R13, 0x1fa, R70 ;  /* 0x000001fa0d5b7824 */ /* 0x000fc400078e0246 */
[----:B------:R-:W-:Y:S02]  /*02d0*/  IMAD R24, R25, -0x7e, R51 ;  /* 0xffffff8219187824 */ /* 0x000fe400078e0233 */
[----:B------:R-:W-:Y:S02]  /*02e0*/  IMAD R67, R11, -0x7e, R7 ;  /* 0xffffff820b437824 */ /* 0x000fe400078e0207 */
[----:B------:R-:W-:Y:S02]  /*02f0*/  VIADD R11, R91, 0x1 ;  /* 0x000000015b0b7836 */ /* 0x000fe40000000000 */
[C---:B------:R-:W-:Y:S02]  /*0300*/  IMAD R9, R90.reuse, 0x2, R91 ;  /* 0x000000025a097824 */ /* 0x040fe400078e025b */
[----:B------:R-:W-:Y:S02]  /*0310*/  IMAD R13, R90, 0x2, R11 ;  /* 0x000000025a0d7824 */ /* 0x000fe400078e020b */
[----:B--2---:R-:W-:-:S04]  /*0320*/  IMAD.WIDE R8, R9, 0x4, R46 ;  /* 0x0000000409087825 */ /* 0x004fc800078e022e */
[----:B------:R-:W-:Y:S01]  /*0330*/  IMAD.WIDE R12, R13, 0x4, R46 ;  /* 0x000000040d0c7825 */ /* 0x000fe200078e022e */
[----:B------:R-:W2:Y:S03]  /*0340*/  @!P1 LDG.E.EL R16, desc[UR4][R8.64] ;  /* 0x0000000408109981 */ /* 0x000ea6000c2e1900 */
[C---:B------:R-:W-:Y:S01]  /*0350*/  IMAD R7, R24.reuse, 0x2, R91 ;  /* 0x0000000218077824 */ /* 0x040fe200078e025b */
[----:B------:R-:W2:Y:S01]  /*0360*/  @!P1 LDG.E.EL R26, desc[UR4][R12.64] ;  /* 0x000000040c1a9981 */ /* 0x000ea2000c2e1900 */
[----:B------:R-:W-:Y:S02]  /*0370*/  IMAD R11, R24, 0x2, R11 ;  /* 0x00000002180b7824 */ /* 0x000fe400078e020b */
[----:B------:R-:W-:Y:S02]  /*0380*/  IMAD.MOV.U32 R4, RZ, RZ, RZ ;  /* 0x000000ffff047224 */ /* 0x000fe400078e00ff */
[----:B------:R-:W-:-:S04]  /*0390*/  IMAD.WIDE R6, R7, 0x4, R46 ;  /* 0x0000000407067825 */ /* 0x000fc800078e022e */
[----:B------:R-:W-:Y:S01]  /*03a0*/  IMAD.WIDE R10, R11, 0x4, R46 ;  /* 0x000000040b0a7825 */ /* 0x000fe200078e022e */
[----:B------:R1:W3:Y:S03]  /*03b0*/  @!P1 LDG.E.EL R4, desc[UR4][R6.64] ;  /* 0x0000000406049981 */ /* 0x0002e6000c2e1900 */
[----:B------:R-:W-:Y:S01]  /*03c0*/  IMAD.MOV.U32 R2, RZ, RZ, RZ ;  /* 0x000000ffff027224 */ /* 0x000fe200078e00ff */
[----:B------:R4:W3:Y:S03]  /*03d0*/  @!P1 LDG.E.EL R27, desc[UR4][R10.64] ;  /* 0x000000040a1b9981 */ /* 0x0008e6000c2e1900 */
[----:B------:R-:W-:-:S05]  /*03e0*/  IMAD.HI R2, R3, -0x7df7df7d, R2 ;  /* 0x8208208303027827 */ /* 0x000fca00078e0202 */
[----:B------:R-:W-:-:S04]  /*03f0*/  SHF.R.U32.HI R15, RZ, 0x1f, R2 ;  /* 0x0000001fff0f7819 */ /* 0x000fc80000011602 */
[----:B------:R-:W-:-:S05]  /*0400*/  LEA.HI.SX32 R15, R2, R15, 0x1a ;  /* 0x0000000f020f7211 */ /* 0x000fca00078fd2ff */
[----:B------:R-:W-:-:S04]  /*0410*/  IMAD R15, R15, -0x7e, R3 ;  /* 0xffffff820f0f7824 */ /* 0x000fc800078e0203 */
[----:B------:R-:W-:-:S04]  /*0420*/  IMAD R70, R15, 0x1fa, R70 ;  /* 0x000001fa0f467824 */ /* 0x000fc800078e0246 */
[----:B------:R-:W-:Y:S02]  /*0430*/  VIADD R0, R70, 0x1 ;  /* 0x0000000146007836 */ /* 0x000fe40000000000 */
[C---:B------:R-:W-:Y:S02]  /*0440*/  IMAD R15, R67.reuse, 0x2, R70 ;  /* 0x00000002430f7824 */ /* 0x040fe400078e0246 */
[----:B------:R-:W-:Y:S02]  /*0450*/  IMAD R19, R67, 0x2, R0 ;  /* 0x0000000243137824 */ /* 0x000fe400078e0200 */
[----:B------:R-:W-:Y:S02]  /*0460*/  VIADD R21, R91, 0x2 ;  /* 0x000000025b157836 */ /* 0x000fe40000000000 */
[----:B------:R-:W-:Y:S02]  /*0470*/  IMAD.MOV.U32 R25, RZ, RZ, RZ ;  /* 0x000000ffff197224 */ /* 0x000fe400078e00ff */
[----:B-1----:R-:W-:-:S04]  /*0480*/  IMAD.WIDE R6, R15, 0x4, R46 ;  /* 0x000000040f067825 */ /* 0x002fc800078e022e */
[----:B------:R-:W-:Y:S01]  /*0490*/  IMAD.WIDE R8, R19, 0x4, R46 ;  /* 0x0000000413087825 */ /* 0x000fe200078e022e */
[----:B------:R1:W5:Y:S03]  /*04a0*/  @!P1 LDG.E.EL R18, desc[UR4][R6.64] ;  /* 0x0000000406129981 */ /* 0x000366000c2e1900 */
[--C-:B------:R-:W-:Y:S01]  /*04b0*/  IMAD R15, R90, 0x2, R21.reuse ;  /* 0x000000025a0f7824 */ /* 0x100fe200078e0215 */
[----:B------:R1:W5:Y:S01]  /*04c0*/  @!P1 LDG.E.EL R25, desc[UR4][R8.64] ;  /* 0x0000000408199981 */ /* 0x000362000c2e1900 */
[----:B------:R-:W-:Y:S02]  /*04d0*/  IMAD R13, R24, 0x2, R21 ;  /* 0x00000002180d7824 */ /* 0x000fe400078e0215 */
[----:B------:R-:W-:-:S04]  /*04e0*/  IMAD.WIDE R14, R15, 0x4, R46 ;  /* 0x000000040f0e7825 */ /* 0x000fc800078e022e */
[----:B------:R-:W-:Y:S01]  /*04f0*/  IMAD.WIDE R12, R13, 0x4, R46 ;  /* 0x000000040d0c7825 */ /* 0x000fe200078e022e */
[----:B------:R-:W5:Y:S03]  /*0500*/  @!P1 LDG.E.EL R23, desc[UR4][R14.64] ;  /* 0x000000040e179981 */ /* 0x000f66000c2e1900 */
[----:B------:R-:W-:Y:S01]  /*0510*/  VIADD R2, R70, 0x2 ;  /* 0x0000000246027836 */ /* 0x000fe20000000000 */
[----:B------:R1:W5:Y:S03]  /*0520*/  @!P1 LDG.E.EL R22, desc[UR4][R12.64] ;  /* 0x000000040c169981 */ /* 0x000366000c2e1900 */
[----:B0---4-:R-:W-:Y:S02]  /*0530*/  IMAD R11, R67, 0x2, R2 ;  /* 0x00000002430b7824 */ /* 0x011fe400078e0202 */
[----:B------:R-:W-:-:S02]  /*0540*/  IMAD.MOV.U32 R19, RZ, RZ, RZ ;  /* 0x000000ffff137224 */ /* 0x000fc400078e00ff */
[----:B-1----:R-:W-:-:S04]  /*0550*/  IMAD.WIDE R6, R11, 0x4, R46 ;  /* 0x000000040b067825 */ /* 0x002fc800078e022e */
[----:B------:R-:W-:Y:S01]  /*0560*/  VIADD R9, R91, 0xfd ;  /* 0x000000fd5b097836 */ /* 0x000fe20000000000 */
[----:B------:R0:W4:Y:S01]  /*0570*/  @!P1 LDG.E.EL R19, desc[UR4][R6.64] ;  /* 0x0000000406139981 */ /* 0x000122000c2e1900 */
[----:B------:R-:W-:Y:S02]  /*0580*/  CS2R R12, SRZ ;  /* 0x00000000000c7805 */ /* 0x000fe4000001ff00 */
[----:B0-----:R-:W-:-:S04]  /*0590*/  IMAD R7, R24, 0x2, R9 ;  /* 0x0000000218077824 */ /* 0x001fc800078e0209 */
[----:B------:R-:W-:-:S05]  /*05a0*/  IMAD.WIDE R6, R7, 0x4, R46 ;  /* 0x0000000407067825 */ /* 0x000fca00078e022e */
[----:B------:R0:W4:Y:S01]  /*05b0*/  @!P1 LDG.E.EL R13, desc[UR4][R6.64] ;  /* 0x00000004060d9981 */ /* 0x000122000c2e1900 */
[----:B------:R-:W-:-:S04]  /*05c0*/  IMAD R9, R90, 0x2, R9 ;  /* 0x000000025a097824 */ /* 0x000fc800078e0209 */
[----:B------:R-:W-:Y:S01]  /*05d0*/  IMAD.WIDE R8, R9, 0x4, R46 ;  /* 0x0000000409087825 */ /* 0x000fe200078e022e */
[----:B------:R-:W-:Y:S02]  /*05e0*/  CS2R R14, SRZ ;  /* 0x00000000000e7805 */ /* 0x000fe4000001ff00 */
[C---:B--2---:R-:W-:Y:S02]  /*05f0*/  FSETP.GT.AND P3, PT, R26.reuse, R16, PT ;  /* 0x000000101a00720b */ /* 0x044fe40003f64000 */
[----:B------:R-:W-:Y:S02]  /*0600*/  FSETP.NAN.AND P0, PT, R26, R26, PT ;  /* 0x0000001a1a00720b */ /* 0x000fe40003f08000 */
[----:B---3--:R-:W-:-:S09]  /*0610*/  FSETP.GT.AND P2, PT, R27, R4, PT ;  /* 0x000000041b00720b */ /* 0x008fd20003f44000 */
[----:B------:R-:W-:Y:S01]  /*0620*/  @!P3 SEL R26, R26, R16, P0 ;  /* 0x000000101a1ab207 */ /* 0x000fe20000000000 */
[----:B------:R-:W-:Y:S01]  /*0630*/  IMAD.MOV.U32 R16, RZ, RZ, RZ ;  /* 0x000000ffff107224 */ /* 0x000fe200078e00ff */
[----:B------:R-:W-:-:S05]  /*0640*/  FSETP.NAN.AND P0, PT, R27, R27, PT ;  /* 0x0000001b1b00720b */ /* 0x000fca0003f08000 */
[----:B------:R1:W2:Y:S01]  /*0650*/  @!P1 LDG.E.EL R16, desc[UR4][R8.64] ;  /* 0x0000000408109981 */ /* 0x0002a2000c2e1900 */
[----:B------:R-:W-:Y:S01]  /*0660*/  @!P2 SEL R27, R27, R4, P0 ;  /* 0x000000041b1ba207 */ /* 0x000fe20000000000 */
[----:B------:R-:W-:-:S04]  /*0670*/  VIADD R4, R70, 0xfd ;  /* 0x000000fd46047836 */ /* 0x000fc80000000000 */
[----:B0-----:R-:W-:-:S04]  /*0680*/  IMAD R7, R67, 0x2, R4 ;  /* 0x0000000243077824 */ /* 0x001fc800078e0204 */
[----:B------:R-:W-:-:S05]  /*0690*/  IMAD.WIDE R6, R7, 0x4, R46 ;  /* 0x0000000407067825 */ /* 0x000fca00078e022e */
[----:B------:R0:W3:Y:S01]  /*06a0*/  @!P1 LDG.E.EL R14, desc[UR4][R6.64] ;  /* 0x00000004060e9981 */ /* 0x0000e2000c2e1900 */
[----:B------:R-:W-:Y:S02]  /*06b0*/  P2R R69, PR, RZ, 0x8 ;  /* 0x00000008ff457803 */ /* 0x000fe40000000000 */
[----:B------:R-:W-:Y:S02]  /*06c0*/  P2R R71, PR, RZ, 0x4 ;  /* 0x00000004ff477803 */ /* 0x000fe40000000000 */
[C---:B-----5:R-:W-:Y:S02]  /*06d0*/  FSETP.GT.AND P4, PT, R25.reuse, R18, PT ;  /* 0x000000121900720b */ /* 0x060fe40003f84000 */
[----:B------:R-:W-:Y:S02]  /*06e0*/  FSETP.NAN.AND P0, PT, R25, R25, PT ;  /* 0x000000191900720b */ /* 0x000fe40003f08000 */
[----:B------:R-:W-:Y:S02]  /*06f0*/  FSETP.GEU.AND P3, PT, R26, R23, PT ;  /* 0x000000171a00720b */ /* 0x000fe40003f6e000 */
[----:B------:R-:W-:-:S07]  /*0700*/  FSETP.GEU.AND P2, PT, R27, R22, PT ;  /* 0x000000161b00720b */ /* 0x000fce0003f4e000 */
[----:B------:R-:W-:Y:S02]  /*0710*/  @!P4 SEL R25, R25, R18, P0 ;  /* 0x000000121919c207 */ /* 0x000fe40000000000 */
[----:B------:R-:W-:-:S04]  /*0720*/  FSETP.NAN.AND P0, PT, R23, R23, PT ;  /* 0x000000171700720b */ /* 0x000fc80003f08000 */
[----:B------:R-:W-:Y:S02]  /*0730*/  @P3 SEL R23, R23, R26, P0 ;  /* 0x0000001a17173207 */ /* 0x000fe40000000000 */
[C---:B------:R-:W-:Y:S02]  /*0740*/  FSETP.NAN.AND P0, PT, R22.reuse, R22, PT ;  /* 0x000000161600720b */ /* 0x040fe40003f08000 */
[----:B------:R-:W-:Y:S02]  /*0750*/  P2R R74, PR, RZ, 0x4 ;  /* 0x00000004ff4a7803 */ /* 0x000fe40000000000 */
[----:B------:R-:W-:Y:S02]  /*0760*/  @P2 SEL R22, R22, R27, P0 ;  /* 0x0000001b16162207 */ /* 0x000fe40000000000 */
[-C--:B----4-:R-:W-:Y:S02]  /*0770*/  FSETP.GEU.AND P2, PT, R25, R19.reuse, PT ;  /* 0x000000131900720b */ /* 0x090fe40003f4e000 */
[----:B------:R-:W-:-:S02]  /*0780*/  FSETP.NAN.AND P0, PT, R19, R19, PT ;  /* 0x000000131300720b */ /* 0x000fc40003f08000 */
[----:B------:R-:W-:Y:S01]  /*0790*/  P2R R75, PR, RZ, 0x4 ;  /* 0x00000004ff4b7803 */ /* 0x000fe20000000000 */
[----:B------:R-:W-:-:S08]  /*07a0*/  VIADD R11, R91, 0xfe ;  /* 0x000000fe5b0b7836 */ /* 0x000fd00000000000 */
[----:B------:R-:W-:Y:S02]  /*07b0*/  @P2 SEL R19, R19, R25, P0 ;  /* 0x0000001913132207 */ /* 0x000fe40000000000 */
[-C--:B------:R-:W-:Y:S02]  /*07c0*/  FSETP.GEU.AND P2, PT, R22, R13.reuse, PT ;  /* 0x0000000d1600720b */ /* 0x080fe40003f4e000 */
[----:B------:R-:W-:Y:S01]  /*07d0*/  FSETP.NAN.AND P0, PT, R13, R13, PT ;  /* 0x0000000d0d00720b */ /* 0x000fe20003f08000 */
[----:B-1----:R-:W-:Y:S01]  /*07e0*/  IMAD R9, R24, 0x2, R11 ;  /* 0x0000000218097824 */ /* 0x002fe200078e020b */
[----:B------:R-:W-:-:S03]  /*07f0*/  P2R R76, PR, RZ, 0x4 ;  /* 0x00000004ff4c7803 */ /* 0x000fc60000000000 */
[----:B------:R-:W-:-:S05]  /*0800*/  IMAD.WIDE R8, R9, 0x4, R46 ;  /* 0x0000000409087825 */ /* 0x000fca00078e022e */
[----:B------:R1:W4:Y:S01]  /*0810*/  @!P1 LDG.E.EL R12, desc[UR4][R8.64] ;  /* 0x00000004080c9981 */ /* 0x000322000c2e1900 */
[----:B------:R-:W-:Y:S01]  /*0820*/  @P2 SEL R13, R13, R22, P0 ;  /* 0x000000160d0d2207 */ /* 0x000fe20000000000 */
[----:B------:R-:W-:Y:S02]  /*0830*/  IMAD R11, R90, 0x2, R11 ;  /* 0x000000025a0b7824 */ /* 0x000fe400078e020b */
[----:B------:R-:W-:Y:S02]  /*0840*/  IMAD.MOV.U32 R21, RZ, RZ, RZ ;  /* 0x000000ffff157224 */ /* 0x000fe400078e00ff */
[----:B------:R-:W-:-:S04]  /*0850*/  IMAD.WIDE R10, R11, 0x4, R46 ;  /* 0x000000040b0a7825 */ /* 0x000fc800078e022e */
[----:B0-----:R-:W-:Y:S01]  /*0860*/  VIADD R6, R70, 0xfe ;  /* 0x000000fe46067836 */ /* 0x001fe20000000000 */
[----:B------:R0:W5:Y:S03]  /*0870*/  @!P1 LDG.E.EL R21, desc[UR4][R10.64] ;  /* 0x000000040a159981 */ /* 0x000166000c2e1900 */
[----:B-1----:R-:W-:-:S04]  /*0880*/  IMAD R9, R67, 0x2, R6 ;  /* 0x0000000243097824 */ /* 0x002fc800078e0206 */
[----:B------:R-:W-:-:S04]  /*0890*/  IMAD.WIDE R8, R9, 0x4, R46 ;  /* 0x0000000409087825 */ /* 0x000fc800078e022e */
[----:B------:R-:W-:-:S04]  /*08a0*/  VIADD R7, R91, 0xff ;  /* 0x000000ff5b077836 */ /* 0x000fc80000000000 */
[----:B0-----:R-:W-:-:S04]  /*08b0*/  IMAD R11, R24, 0x2, R7 ;  /* 0x00000002180b7824 */ /* 0x001fc800078e0207 */
[----:B------:R-:W-:-:S05]  /*08c0*/  IMAD.WIDE R10, R11, 0x4, R46 ;  /* 0x000000040b0a7825 */ /* 0x000fca00078e022e */
[----:B------:R-:W5:Y:S01]  /*08d0*/  @!P1 LDG.E.EL R15, desc[UR4][R10.64] ;  /* 0x000000040a0f9981 */ /* 0x000f62000c2e1900 */
[-C--:B--2---:R-:W-:Y:S02]  /*08e0*/  FSETP.GEU.AND P2, PT, R23, R16.reuse, PT ;  /* 0x000000101700720b */ /* 0x084fe40003f4e000 */
[----:B------:R-:W-:Y:S02]  /*08f0*/  FSETP.NAN.AND P0, PT, R16, R16, PT ;  /* 0x000000101000720b */ /* 0x000fe40003f08000 */
[----:B------:R-:W-:-:S09]  /*0900*/  P2R R77, PR, RZ, 0x4 ;  /* 0x00000004ff4d7803 */ /* 0x000fd20000000000 */
[----:B------:R-:W-:Y:S02]  /*0910*/  @P2 SEL R16, R16, R23, P0 ;  /* 0x0000001710102207 */ /* 0x000fe40000000000 */
[-C--:B---3--:R-:W-:Y:S02]  /*0920*/  FSETP.GEU.AND P2, PT, R19, R14.reuse, PT ;  /* 0x0000000e1300720b */ /* 0x088fe40003f4e000 */
[----:B------:R-:W-:-:S11]  /*0930*/  FSETP.NAN.AND P0, PT, R14, R14, PT ;  /* 0x0000000e0e00720b */ /* 0x000fd60003f08000 */
[----:B------:R-:W-:Y:S02]  /*0940*/  @P2 SEL R14, R14, R19, P0 ;  /* 0x000000130e0e2207 */ /* 0x000fe40000000000 */
[----:B------:R-:W-:-:S06]  /*0950*/  CS2R R18, SRZ ;  /* 0x0000000000127805 */ /* 0x000fcc000001ff00 */
[----:B------:R0:W2:Y:S01]  /*0960*/  @!P1 LDG.E.EL R19, desc[UR4][R8.64] ;  /* 0x0000000408139981 */ /* 0x0000a2000c2e1900 */
[----:B------:R-:W-:Y:S02]  /*0970*/  P2R R78, PR, RZ, 0x4 ;  /* 0x00000004ff4e7803 */ /* 0x000fe40000000000 */
[-C--:B----4-:R-:W-:Y:S02]  /*0980*/  FSETP.GEU.AND P2, PT, R13, R12.reuse, PT ;  /* 0x0000000c0d00720b */ /* 0x090fe40003f4e000 */
[----:B------:R-:W-:Y:S02]  /*0990*/  FSETP.NAN.AND P0, PT, R12, R12, PT ;  /* 0x0000000c0c00720b */ /* 0x000fe40003f08000 */
[----:B------:R-:W-:-:S09]  /*09a0*/  P2R R54, PR, RZ, 0x4 ;  /* 0x00000004ff367803 */ /* 0x000fd20000000000 */
[----:B------:R-:W-:Y:S02]  /*09b0*/  @P2 SEL R12, R12, R13, P0 ;  /* 0x0000000d0c0c2207 */ /* 0x000fe40000000000 */
[-C--:B-----5:R-:W-:Y:S02]  /*09c0*/  FSETP.GEU.AND P2, PT, R16, R21.reuse, PT ;  /* 0x000000151000720b */ /* 0x0a0fe40003f4e000 */
[----:B------:R-:W-:Y:S02]  /*09d0*/  FSETP.NAN.AND P0, PT, R21, R21, PT ;  /* 0x000000151500720b */ /* 0x000fe40003f08000 */
[----:B------:R-:W-:-:S09]  /*09e0*/  P2R R50, PR, RZ, 0x4 ;  /* 0x00000004ff327803 */ /* 0x000fd20000000000 */
[----:B------:R-:W-:Y:S01]  /*09f0*/  @P2 SEL R21, R21, R16, P0 ;  /* 0x0000001015152207 */ /* 0x000fe20000000000 */
[----:B------:R-:W-:Y:S02]  /*0a00*/  IMAD R13, R90, 0x2, R7 ;  /* 0x000000025a0d7824 */ /* 0x000fe400078e0207 */
[----:B0-----:R-:W-:-:S04]  /*0a10*/  VIADD R8, R70, 0xff ;  /* 0x000000ff46087836 */ /* 0x001fc80000000000 */
[----:B------:R-:W-:-:S04]  /*0a20*/  IMAD R11, R67, 0x2, R8 ;  /* 0x00000002430b7824 */ /* 0x000fc800078e0208 */
[----:B------:R-:W-:-:S05]  /*0a30*/  IMAD.WIDE R10, R11, 0x4, R46 ;  /* 0x000000040b0a7825 */ /* 0x000fca00078e022e */
[----:B------:R-:W3:Y:S01]  /*0a40*/  @!P1 LDG.E.EL R18, desc[UR4][R10.64] ;  /* 0x000000040a129981 */ /* 0x000ee2000c2e1900 */
[-C--:B--2---:R-:W-:Y:S02]  /*0a50*/  FSETP.GEU.AND P2, PT, R14, R19.reuse, PT ;  /* 0x000000130e00720b */ /* 0x084fe40003f4e000 */
[----:B------:R-:W-:Y:S02]  /*0a60*/  FSETP.NAN.AND P0, PT, R19, R19, PT ;  /* 0x000000131300720b */ /* 0x000fe40003f08000 */
[----:B------:R-:W-:-:S09]  /*0a70*/  P2R R45, PR, RZ, 0x4 ;  /* 0x00000004ff2d7803 */ /* 0x000fd20000000000 */
[----:B------:R-:W-:Y:S02]  /*0a80*/  @P2 SEL R19, R19, R14, P0 ;  /* 0x0000000e13132207 */ /* 0x000fe40000000000 */
[-C--:B------:R-:W-:Y:S02]  /*0a90*/  FSETP.GEU.AND P2, PT, R12, R15.reuse, PT ;  /* 0x0000000f0c00720b */ /* 0x080fe40003f4e000 */
[----:B------:R-:W-:Y:S01]  /*0aa0*/  FSETP.NAN.AND P0, PT, R15, R15, PT ;  /* 0x0000000f0f00720b */ /* 0x000fe20003f08000 */
[----:B------:R-:W-:-:S10]  /*0ab0*/  IMAD.MOV.U32 R14, RZ, RZ, RZ ;  /* 0x000000ffff0e7224 */ /* 0x000fd400078e00ff */
[----:B------:R-:W-:Y:S01]  /*0ac0*/  @P2 SEL R15, R15, R12, P0 ;  /* 0x0000000c0f0f2207 */ /* 0x000fe20000000000 */
[----:B------:R-:W-:-:S05]  /*0ad0*/  IMAD.WIDE R12, R13, 0x4, R46 ;  /* 0x000000040d0c7825 */ /* 0x000fca00078e022e */
[----:B------:R0:W2:Y:S01]  /*0ae0*/  @!P1 LDG.E.EL R14, desc[UR4][R12.64] ;  /* 0x000000040c0e9981 */ /* 0x0000a2000c2e1900 */
[----:B------:R-:W-:Y:S01]  /*0af0*/  P2R R39, PR, RZ, 0x4 ;  /* 0x00000004ff277803 */ /* 0x000fe20000000000 */
[----:B------:R-:W-:Y:S02]  /*0b00*/  VIADD R7, R91, 0x1fa ;  /* 0x000001fa5b077836 */ /* 0x000fe40000000000 */
[----:B------:R-:W-:Y:S02]  /*0b10*/  IMAD.MOV.U32 R16, RZ, RZ, RZ ;  /* 0x000000ffff107224 */ /* 0x000fe400078e00ff */
[----:B0-----:R-:W-:-:S04]  /*0b20*/  IMAD R13, R24, 0x2, R7 ;  /* 0x00000002180d7824 */ /* 0x001fc800078e0207 */
[----:B------:R-:W-:-:S05]  /*0b30*/  IMAD.WIDE R12, R13, 0x4, R46 ;  /* 0x000000040d0c7825 */ /* 0x000fca00078e022e */
[----:B------:R-:W4:Y:S01]  /*0b40*/  @!P1 LDG.E.EL R16, desc[UR4][R12.64] ;  /* 0x000000040c109981 */ /* 0x000f22000c2e1900 */
[----:B------:R-:W-:-:S04]  /*0b50*/  IMAD R11, R90, 0x2, R7 ;  /* 0x000000025a0b7824 */ /* 0x000fc800078e0207 */
[----:B------:R-:W-:Y:S01]  /*0b60*/  IMAD.WIDE R10, R11, 0x4, R46 ;  /* 0x000000040b0a7825 */ /* 0x000fe200078e022e */
[-C--:B--2---:R-:W-:Y:S02]  /*0b70*/  FSETP.GEU.AND P2, PT, R21, R14.reuse, PT ;  /* 0x0000000e1500720b */ /* 0x084fe40003f4e000 */
[----:B------:R-:W-:Y:S02]  /*0b80*/  FSETP.NAN.AND P0, PT, R14, R14, PT ;  /* 0x0000000e0e00720b */ /* 0x000fe40003f08000 */
[----:B------:R-:W-:-:S09]  /*0b90*/  P2R R38, PR, RZ, 0x4 ;  /* 0x00000004ff267803 */ /* 0x000fd20000000000 */
[----:B------:R-:W-:Y:S02]  /*0ba0*/  @P2 SEL R14, R14, R21, P0 ;  /* 0x000000150e0e2207 */ /* 0x000fe40000000000 */
[-C--:B---3--:R-:W-:Y:S02]  /*0bb0*/  FSETP.GEU.AND P2, PT, R19, R18.reuse, PT ;  /* 0x000000121300720b */ /* 0x088fe40003f4e000 */
[----:B------:R-:W-:-:S11]  /*0bc0*/  FSETP.NAN.AND P0, PT, R18, R18, PT ;  /* 0x000000121200720b */ /* 0x000fd60003f08000 */
[----:B------:R-:W-:Y:S01]  /*0bd0*/  @P2 SEL R18, R18, R19, P0 ;  /* 0x0000001312122207 */ /* 0x000fe20000000000 */
[----:B------:R-:W-:-:S06]  /*0be0*/  IMAD.MOV.U32 R19, RZ, RZ, RZ ;  /* 0x000000ffff137224 */ /* 0x000fcc00078e00ff */
[----:B------:R0:W2:Y:S01]  /*0bf0*/  @!P1 LDG.E.EL R19, desc[UR4][R10.64] ;  /* 0x000000040a139981 */ /* 0x0000a2000c2e1900 */
[----:B------:R-:W-:Y:S02]  /*0c00*/  P2R R37, PR, RZ, 0x4 ;  /* 0x00000004ff257803 */ /* 0x000fe40000000000 */
[-C--:B----4-:R-:W-:Y:S02]  /*0c10*/  FSETP.GEU.AND P2, PT, R15, R16.reuse, PT ;  /* 0x000000100f00720b */ /* 0x090fe40003f4e000 */
[----:B------:R-:W-:Y:S02]  /*0c20*/  FSETP.NAN.AND P0, PT, R16, R16, PT ;  /* 0x000000101000720b */ /* 0x000fe40003f08000 */
[----:B------:R-:W-:Y:S01]  /*0c30*/  P2R R32, PR, RZ, 0x4 ;  /* 0x00000004ff207803 */ /* 0x000fe20000000000 */
[----:B------:R-:W-:-:S08]  /*0c40*/  VIADD R12, R70, 0x1fa ;  /* 0x000001fa460c7836 */ /* 0x000fd00000000000 */
[----:B------:R-:W-:Y:S01]  /*0c50*/  @P2 SEL R16, R16, R15, P0 ;  /* 0x0000000f10102207 */ /* 0x000fe20000000000 */
[----:B------:R-:W-:Y:S02]  /*0c60*/  IMAD R15, R67, 0x2, R12 ;  /* 0x00000002430f7824 */ /* 0x000fe400078e020c */
[----:B------:R-:W-:Y:S02]  /*0c70*/  IMAD.MOV.U32 R9, RZ, RZ, RZ ;  /* 0x000000ffff097224 */ /* 0x000fe400078e00ff */
[----:B------:R-:W-:-:S04]  /*0c80*/  VIADD R7, R91, 0x1fb ;  /* 0x000001fb5b077836 */ /* 0x000fc80000000000 */
[----:B0-----:R-:W-:Y:S02]  /*0c90*/  IMAD R11, R24, 0x2, R7 ;  /* 0x00000002180b7824 */ /* 0x001fe400078e0207 */
[----:B------:R-:W-:Y:S02]  /*0ca0*/  IMAD.MOV.U32 R25, RZ, RZ, RZ ;  /* 0x000000ffff197224 */ /* 0x000fe400078e00ff */
[----:B------:R-:W-:-:S05]  /*0cb0*/  IMAD.WIDE R10, R11, 0x4, R46 ;  /* 0x000000040b0a7825 */ /* 0x000fca00078e022e */
[----:B------:R-:W3:Y:S01]  /*0cc0*/  @!P1 LDG.E.EL R25, desc[UR4][R10.64] ;  /* 0x000000040a199981 */ /* 0x000ee2000c2e1900 */
[-C--:B--2---:R-:W-:Y:S02]  /*0cd0*/  FSETP.GEU.AND P2, PT, R14, R19.reuse, PT ;  /* 0x000000130e00720b */ /* 0x084fe40003f4e000 */
[----:B------:R-:W-:-:S11]  /*0ce0*/  FSETP.NAN.AND P0, PT, R19, R19, PT ;  /* 0x000000131300720b */ /* 0x000fd60003f08000 */
[----:B------:R-:W-:Y:S01]  /*0cf0*/  @P2 SEL R19, R19, R14, P0 ;  /* 0x0000000e13132207 */ /* 0x000fe20000000000 */
[----:B------:R-:W-:-:S05]  /*0d00*/  IMAD.WIDE R14, R15, 0x4, R46 ;  /* 0x000000040f0e7825 */ /* 0x000fca00078e022e */
[----:B------:R0:W2:Y:S02]  /*0d10*/  @!P1 LDG.E.EL R9, desc[UR4][R14.64] ;  /* 0x000000040e099981 */ /* 0x0000a4000c2e1900 */
[----:B0-----:R-:W-:-:S04]  /*0d20*/  IMAD R15, R90, 0x2, R7 ;  /* 0x000000025a0f7824 */ /* 0x001fc800078e0207 */
[----:B------:R-:W-:-:S05]  /*0d30*/  IMAD.WIDE R14, R15, 0x4, R46 ;  /* 0x000000040f0e7825 */ /* 0x000fca00078e022e */
[----:B------:R0:W4:Y:S01]  /*0d40*/  @!P1 LDG.E.EL R68, desc[UR4][R14.64] ;  /* 0x000000040e449981 */ /* 0x000122000c2e1900 */
[----:B------:R-:W-:Y:S01]  /*0d50*/  P2R R31, PR, RZ, 0x4 ;  /* 0x00000004ff1f7803 */ /* 0x000fe20000000000 */
[----:B------:R-:W-:-:S04]  /*0d60*/  VIADD R10, R70, 0x1fb ;  /* 0x000001fb460a7836 */ /* 0x000fc80000000000 */
[----:B------:R-:W-:Y:S01]  /*0d70*/  IMAD R23, R67, 0x2, R10 ;  /* 0x0000000243177824 */ /* 0x000fe200078e020a */
[----:B------:R-:W-:-:S03]  /*0d80*/  CS2R R10, SRZ ;  /* 0x00000000000a7805 */ /* 0x000fc6000001ff00 */
[----:B------:R-:W-:-:S04]  /*0d90*/  IMAD.WIDE R22, R23, 0x4, R46 ;  /* 0x0000000417167825 */ /* 0x000fc800078e022e */
[----:B------:R-:W-:Y:S01]  /*0da0*/  IMAD R79, R3, -0x7e, R5 ;  /* 0xffffff82034f7824 */ /* 0x000fe200078e0205 */
[----:B------:R-:W5:Y:S03]  /*0db0*/  @!P1 LDG.E.EL R10, desc[UR4][R22.64] ;  /* 0x00000004160a9981 */ /* 0x000f66000c2e1900 */
[----:B0-----:R-:W-:Y:S02]  /*0dc0*/  IMAD R15, R79, 0x2, R70 ;  /* 0x000000024f0f7824 */ /* 0x001fe400078e0246 */
[----:B------:R-:W-:Y:S02]  /*0dd0*/  IMAD.MOV.U32 R5, RZ, RZ, RZ ;  /* 0x000000ffff057224 */ /* 0x000fe400078e00ff */
[----:B------:R-:W-:Y:S01]  /*0de0*/  IMAD.WIDE R14, R15, 0x4, R46 ;  /* 0x000000040f0e7825 */ /* 0x000fe200078e022e */
[-C--:B--2---:R-:W-:Y:S02]  /*0df0*/  FSETP.GEU.AND P2, PT, R18, R9.reuse, PT ;  /* 0x000000091200720b */ /* 0x084fe40003f4e000 */
[----:B------:R-:W-:-:S02]  /*0e00*/  FSETP.NAN.AND P0, PT, R9, R9, PT ;  /* 0x000000090900720b */ /* 0x000fc40003f08000 */
[----:B------:R-:W-:-:S09]  /*0e10*/  P2R R28, PR, RZ, 0x4 ;  /* 0x00000004ff1c7803 */ /* 0x000fd20000000000 */
[----:B------:R-:W-:Y:S02]  /*0e20*/  @P2 SEL R9, R9, R18, P0 ;  /* 0x0000001209092207 */ /* 0x000fe40000000000 */
[-C--:B---3--:R-:W-:Y:S02]  /*0e30*/  FSETP.GEU.AND P2, PT, R16, R25.reuse, PT ;  /* 0x000000191000720b */ /* 0x088fe40003f4e000 */
[----:B------:R-:W-:Y:S02]  /*0e40*/  FSETP.NAN.AND P0, PT, R25, R25, PT ;  /* 0x000000191900720b */ /* 0x000fe40003f08000 */
[----:B------:R-:W-:-:S09]  /*0e50*/  P2R R62, PR, RZ, 0x4 ;  /* 0x00000004ff3e7803 */ /* 0x000fd20000000000 */
[----:B------:R-:W-:Y:S02]  /*0e60*/  @P2 SEL R25, R25, R16, P0 ;  /* 0x0000001019192207 */ /* 0x000fe40000000000 */
[-C--:B----4-:R-:W-:Y:S02]  /*0e70*/  FSETP.GEU.AND P2, PT, R19, R68.reuse, PT ;  /* 0x000000441300720b */ /* 0x090fe40003f4e000 */
[----:B------:R-:W-:-:S11]  /*0e80*/  FSETP.NAN.AND P0, PT, R68, R68, PT ;  /* 0x000000444400720b */ /* 0x000fd60003f08000 */
[----:B------:R-:W-:Y:S01]  /*0e90*/  @P2 SEL R68, R68, R19, P0 ;  /* 0x0000001344442207 */ /* 0x000fe20000000000 */
[----:B------:R-:W-:Y:S02]  /*0ea0*/  IMAD R19, R79, 0x2, R0 ;  /* 0x000000024f137824 */ /* 0x000fe400078e0200 */
[----:B------:R-:W-:Y:S02]  /*0eb0*/  IMAD.MOV.U32 R0, RZ, RZ, RZ ;  /* 0x000000ffff007224 */ /* 0x000fe400078e00ff */
[----:B------:R-:W-:-:S04]  /*0ec0*/  IMAD.WIDE R18, R19, 0x4, R46 ;  /* 0x0000000413127825 */ /* 0x000fc800078e022e */
[----:B------:R-:W2:Y:S04]  /*0ed0*/  @!P1 LDG.E.EL R0, desc[UR4][R14.64] ;  /* 0x000000040e009981 */ /* 0x000ea8000c2e1900 */
[----:B------:R-:W2:Y:S01]  /*0ee0*/  @!P1 LDG.E.EL R5, desc[UR4][R18.64] ;  /* 0x0000000412059981 */ /* 0x000ea2000c2e1900 */
[----:B------:R-:W-:Y:S02]  /*0ef0*/  P2R R61, PR, RZ, 0x4 ;  /* 0x00000004ff3d7803 */ /* 0x000fe40000000000 */
[-C--:B-----5:R-:W-:Y:S02]  /*0f00*/  FSETP.GEU.AND P2, PT, R9, R10.reuse, PT ;  /* 0x0000000a0900720b */ /* 0x0a0fe40003f4e000 */
[----:B------:R-:W-:Y:S02]  /*0f10*/  FSETP.NAN.AND P0, PT, R10, R10, PT ;  /* 0x0000000a0a00720b */ /* 0x000fe40003f08000 */
[----:B------:R-:W-:-:S09]  /*0f20*/  P2R R59, PR, RZ, 0x4 ;  /* 0x00000004ff3b7803 */ /* 0x000fd20000000000 */
[----:B------:R-:W-:Y:S01]  /*0f30*/  @P2 SEL R10, R10, R9, P0 ;  /* 0x000000090a0a2207 */ /* 0x000fe20000000000 */
[----:B------:R-:W-:-:S04]  /*0f40*/  IMAD R3, R79, 0x2, R2 ;  /* 0x000000024f037824 */ /* 0x000fc800078e0202 */
[----:B------:R-:W-:Y:S01]  /*0f50*/  IMAD.WIDE R2, R3, 0x4, R46 ;  /* 0x0000000403027825 */ /* 0x000fe200078e022e */
[C---:B--2---:R-:W-:Y:S02]  /*0f60*/  FSETP.GT.AND P2, PT, R5.reuse, R0, PT ;  /* 0x000000000500720b */ /* 0x044fe40003f44000 */
[----:B------:R-:W-:-:S11]  /*0f70*/  FSETP.NAN.AND P0, PT, R5, R5, PT ;  /* 0x000000050500720b */ /* 0x000fd60003f08000 */
[----:B------:R-:W-:Y:S01]  /*0f80*/  @!P2 SEL R5, R5, R0, P0 ;  /* 0x000000000505a207 */ /* 0x000fe20000000000 */
[----:B------:R-:W-:-:S06]  /*0f90*/  IMAD.MOV.U32 R0, RZ, RZ, RZ ;  /* 0x000000ffff007224 */ /* 0x000fcc00078e00ff */
[----:B------:R-:W2:Y:S01]  /*0fa0*/  @!P1 LDG.E.EL R0, desc[UR4][R2.64] ;  /* 0x0000000402009981 */ /* 0x000ea2000c2e1900 */
[----:B------:R-:W-:Y:S01]  /*0fb0*/  P2R R80, PR, RZ, 0x4 ;  /* 0x00000004ff507803 */ /* 0x000fe20000000000 */
[----:B------:R-:W-:Y:S01]  /*0fc0*/  IMAD.MOV.U32 R7, RZ, RZ, RZ ;  /* 0x000000ffff077224 */ /* 0x000fe200078e00ff */
[-C--:B--2---:R-:W-:Y:S02]  /*0fd0*/  FSETP.GEU.AND P2, PT, R5, R0.reuse, PT ;  /* 0x000000000500720b */ /* 0x084fe40003f4e000 */
[----:B------:R-:W-:-:S11]  /*0fe0*/  FSETP.NAN.AND P0, PT, R0, R0, PT ;  /* 0x000000000000720b */ /* 0x000fd60003f08000 */
[----:B------:R-:W-:Y:S01]  /*0ff0*/  @P2 SEL R0, R0, R5, P0 ;  /* 0x0000000500002207 */ /* 0x000fe20000000000 */
[----:B------:R-:W-:-:S04]  /*1000*/  IMAD R5, R79, 0x2, R4 ;  /* 0x000000024f057824 */ /* 0x000fc800078e0204 */
[----:B------:R-:W-:-:S05]  /*1010*/  IMAD.WIDE R4, R5, 0x4, R46 ;  /* 0x0000000405047825 */ /* 0x000fca00078e022e */
[----:B------:R-:W2:Y:S01]  /*1020*/  @!P1 LDG.E.EL R7, desc[UR4][R4.64] ;  /* 0x0000000404079981 */ /* 0x000ea2000c2e1900 */
[----:B------:R-:W-:Y:S01]  /*1030*/  P2R R81, PR, RZ, 0x4 ;  /* 0x00000004ff517803 */ /* 0x000fe20000000000 */
[----:B------:R-:W-:-:S04]  /*1040*/  IMAD R3, R79, 0x2, R6 ;  /* 0x000000024f037824 */ /* 0x000fc800078e0206 */
[----:B------:R-:W-:Y:S01]  /*1050*/  IMAD.WIDE R2, R3, 0x4, R46 ;  /* 0x0000000403027825 */ /* 0x000fe200078e022e */
[-C--:B--2---:R-:W-:Y:S02]  /*1060*/  FSETP.GEU.AND P2, PT, R0, R7.reuse, PT ;  /* 0x000000070000720b */ /* 0x084fe40003f4e000 */
[----:B------:R-:W-:-:S11]  /*1070*/  FSETP.NAN.AND P0, PT, R7, R7, PT ;  /* 0x000000070700720b */ /* 0x000fd60003f08000 */
[----:B------:R-:W-:Y:S01]  /*1080*/  @P2 SEL R7, R7, R0, P0 ;  /* 0x0000000007072207 */ /* 0x000fe20000000000 */
[----:B------:R-:W-:-:S06]  /*1090*/  IMAD.MOV.U32 R0, RZ, RZ, RZ ;  /* 0x000000ffff007224 */ /* 0x000fcc00078e00ff */
[----:B------:R-:W2:Y:S01]  /*10a0*/  @!P1 LDG.E.EL R0, desc[UR4][R2.64] ;  /* 0x0000000402009981 */ /* 0x000ea2000c2e1900 */
[----:B------:R-:W-:Y:S01]  /*10b0*/  P2R R82, PR, RZ, 0x4 ;  /* 0x00000004ff527803 */ /* 0x000fe20000000000 */
[----:B------:R-:W-:-:S04]  /*10c0*/  IMAD R5, R79, 0x2, R8 ;  /* 0x000000024f057824 */ /* 0x000fc800078e0208 */
[----:B------:R-:W-:Y:S01]  /*10d0*/  IMAD.WIDE R4, R5, 0x4, R46 ;  /* 0x0000000405047825 */ /* 0x000fe200078e022e */
[-C--:B--2---:R-:W-:Y:S02]  /*10e0*/  FSETP.GEU.AND P2, PT, R7, R0.reuse, PT ;  /* 0x000000000700720b */ /* 0x084fe40003f4e000 */
[----:B------:R-:W-:-:S11]  /*10f0*/  FSETP.NAN.AND P0, PT, R0, R0, PT ;  /* 0x000000000000720b */ /* 0x000fd60003f08000 */
[----:B------:R-:W-:Y:S02]  /*1100*/  @P2 SEL R0, R0, R7, P0 ;  /* 0x0000000700002207 */ /* 0x000fe40000000000 */
[----:B------:R-:W-:-:S06]  /*1110*/  CS2R R6, SRZ ;  /* 0x0000000000067805 */ /* 0x000fcc000001ff00 */
[----:B------:R-:W2:Y:S01]  /*1120*/  @!P1 LDG.E.EL R7, desc[UR4][R4.64] ;  /* 0x0000000404079981 */ /* 0x000ea2000c2e1900 */
[----:B------:R-:W-:Y:S01]  /*1130*/  P2R R44, PR, RZ, 0x4 ;  /* 0x00000004ff2c7803 */ /* 0x000fe20000000000 */
[----:B------:R-:W-:-:S04]  /*1140*/  IMAD R3, R79, 0x2, R12 ;  /* 0x000000024f037824 */ /* 0x000fc800078e020c */
[----:B------:R-:W-:-:S05]  /*1150*/  IMAD.WIDE R2, R3, 0x4, R46 ;  /* 0x0000000403027825 */ /* 0x000fca00078e022e */
[----:B------:R0:W3:Y:S01]  /*1160*/  @!P1 LDG.E.EL R6, desc[UR4][R2.64] ;  /* 0x0000000402069981 */ /* 0x0000e2000c2e1900 */
[----:B------:R-:W-:Y:S01]  /*1170*/  IMAD.MOV.U32 R65, RZ, RZ, RZ ;  /* 0x000000ffff417224 */ /* 0x000fe200078e00ff */
[-C--:B--2---:R-:W-:Y:S02]  /*1180*/  FSETP.GEU.AND P2, PT, R0, R7.reuse, PT ;  /* 0x000000070000720b */ /* 0x084fe40003f4e000 */
[----:B------:R-:W-:-:S11]  /*1190*/  FSETP.NAN.AND P0, PT, R7, R7, PT ;  /* 0x000000070700720b */ /* 0x000fd60003f08000 */
[----:B------:R-:W-:Y:S01]  /*11a0*/  @P2 SEL R7, R7, R0, P0 ;  /* 0x0000000007072207 */ /* 0x000fe20000000000 */
[----:B------:R-:W-:-:S04]  /*11b0*/  VIADD R0, R70, 0x1fb ;  /* 0x000001fb46007836 */ /* 0x000fc80000000000 */
[----:B------:R-:W-:-:S04]  /*11c0*/  IMAD R5, R79, 0x2, R0 ;  /* 0x000000024f057824 */ /* 0x000fc800078e0200 */
[----:B------:R-:W-:-:S05]  /*11d0*/  IMAD.WIDE R4, R5, 0x4, R46 ;  /* 0x0000000405047825 */ /* 0x000fca00078e022e */
[----:B------:R1:W2:Y:S01]  /*11e0*/  @!P1 LDG.E.EL R65, desc[UR4][R4.64] ;  /* 0x0000000404419981 */ /* 0x0002a2000c2e1900 */
[----:B------:R-:W-:Y:S02]  /*11f0*/  VIADD R49, R51, 0x200 ;  /* 0x0000020033317836 */ /* 0x000fe40000000000 */
[----:B------:R-:W-:-:S04]  /*1200*/  IMAD.MOV.U32 R48, RZ, RZ, RZ ;  /* 0x000000ffff307224 */ /* 0x000fc800078e00ff */
[----:B0-----:R-:W-:Y:S01]  /*1210*/  IMAD.HI R2, R49, -0x7df7df7d, R48 ;  /* 0x8208208331027827 */ /* 0x001fe200078e0230 */
[----:B------:R-:W-:Y:S02]  /*1220*/  P2R R36, PR, RZ, 0x4 ;  /* 0x00000004ff247803 */ /* 0x000fe40000000000 */
[----:B---3--:R-:W-:Y:S02]  /*1230*/  FSETP.GEU.AND P2, PT, R7, R6, PT ;  /* 0x000000060700720b */ /* 0x008fe40003f4e000 */
[----:B------:R-:W-:-:S04]  /*1240*/  SHF.R.U32.HI R3, RZ, 0x1f, R2 ;  /* 0x0000001fff037819 */ /* 0x000fc80000011602 */
[----:B------:R-:W-:Y:S01]  /*1250*/  LEA.HI.SX32 R3, R2, R3, 0x1a ;  /* 0x0000000302037211 */ /* 0x000fe200078fd2ff */
[----:B------:R-:W-:Y:S01]  /*1260*/  IMAD.MOV.U32 R2, RZ, RZ, RZ ;  /* 0x000000ffff027224 */ /* 0x000fe200078e00ff */
[----:B------:R-:W-:Y:S01]  /*1270*/  FSETP.NAN.AND P0, PT, R6, R6, PT ;  /* 0x000000060600720b */ /* 0x000fe20003f08000 */
[----:B------:R-:W-:-:S04]  /*1280*/  IMAD.HI R18, R49, -0x7be77d73, R48 ;  /* 0x8418828d31127827 */ /* 0x000fc800078e0230 */
[----:B------:R-:W-:Y:S01]  /*1290*/  IMAD.HI R0, R3, -0x7df7df7d, R2 ;  /* 0x8208208303007827 */ /* 0x000fe200078e0202 */
[----:B------:R-:W-:Y:S02]  /*12a0*/  @P2 SEL R6, R6, R7, P0 ;  /* 0x0000000706062207 */ /* 0x000fe40000000000 */
[----:B------:R-:W-:Y:S02]  /*12b0*/  SHF.R.U32.HI R9, RZ, 0x1f, R18 ;  /* 0x0000001fff097819 */ /* 0x000fe40000011612 */
[----:B-1----:R-:W-:Y:S02]  /*12c0*/  SHF.R.U32.HI R5, RZ, 0x1f, R0 ;  /* 0x0000001fff057819 */ /* 0x002fe40000011600 */
[----:B------:R-:W-:Y:S02]  /*12d0*/  P2R R30, PR, RZ, 0x4 ;  /* 0x00000004ff1e7803 */ /* 0x000fe40000000000 */
[----:B------:R-:W-:Y:S02]  /*12e0*/  LEA.HI.SX32 R15, R18, R9, 0x13 ;  /* 0x00000009120f7211 */ /* 0x000fe400078f9aff */
[----:B------:R-:W-:-:S03]  /*12f0*/  LEA.HI.SX32 R5, R0, R5, 0x1a ;  /* 0x0000000500057211 */ /* 0x000fc600078fd2ff */
[----:B------:R-:W-:Y:S02]  /*1300*/  IMAD R8, R15, 0xfa09, RZ ;  /* 0x0000fa090f087824 */ /* 0x000fe400078e02ff */
[----:B------:R-:W-:-:S04]  /*1310*/  IMAD R5, R5, -0x7e, R3 ;  /* 0xffffff8205057824 */ /* 0x000fc800078e0203 */
[----:B------:R-:W-:Y:S02]  /*1320*/  IMAD R16, R5, 0x1fa, R8 ;  /* 0x000001fa05107824 */ /* 0x000fe400078e0208 */
[----:B------:R-:W-:Y:S02]  /*1330*/  IMAD R7, R3, -0x7e, R49 ;  /* 0xffffff8203077824 */ /* 0x000fe400078e0231 */
[----:B------:R-:W-:Y:S02]  /*1340*/  VIADD R26, R16, 0x1 ;  /* 0x00000001101a7836 */ /* 0x000fe40000000000 */
[C---:B------:R-:W-:Y:S02]  /*1350*/  IMAD R13, R7.reuse, 0x2, R16 ;  /* 0x00000002070d7824 */ /* 0x040fe400078e0210 */
[----:B------:R-:W-:Y:S02]  /*1360*/  IMAD R5, R7, 0x2, R26 ;  /* 0x0000000207057824 */ /* 0x000fe400078e021a */
[----:B------:R-:W-:-:S02]  /*1370*/  IMAD.MOV.U32 R0, RZ, RZ, RZ ;  /* 0x000000ffff007224 */ /* 0x000fc400078e00ff */
[----:B------:R-:W-:-:S04]  /*1380*/  IMAD.WIDE R12, R13, 0x4, R46 ;  /* 0x000000040d0c7825 */ /* 0x000fc800078e022e */
[----:B------:R-:W-:Y:S01]  /*1390*/  IMAD.WIDE R4, R5, 0x4, R46 ;  /* 0x0000000405047825 */ /* 0x000fe200078e022e */
[-C--:B--2---:R-:W-:Y:S02]  /*13a0*/  FSETP.GEU.AND P2, PT, R6, R65.reuse, PT ;  /* 0x000000410600720b */ /* 0x084fe40003f4e000 */
[----:B------:R-:W-:-:S11]  /*13b0*/  FSETP.NAN.AND P0, PT, R65, R65, PT ;  /* 0x000000414100720b */ /* 0x000fd60003f08000 */
[----:B------:R-:W-:Y:S02]  /*13c0*/  @P2 SEL R65, R65, R6, P0 ;  /* 0x0000000641412207 */ /* 0x000fe40000000000 */
[----:B------:R-:W-:-:S13]  /*13d0*/  ISETP.GE.AND P0, PT, R49, 0x3e0400, PT ;  /* 0x003e04003100780c */ /* 0x000fda0003f06270 */
[----:B------:R-:W2:Y:S04]  /*13e0*/  @!P0 LDG.E.EL R0, desc[UR4][R12.64] ;  /* 0x000000040c008981 */ /* 0x000ea8000c2e1900 */
[----:B------:R-:W2:Y:S01]  /*13f0*/  @!P0 LDG.E.EL R11, desc[UR4][R4.64] ;  /* 0x00000004040b8981 */ /* 0x000ea2000c2e1900 */
[----:B------:R-:W-:Y:S01]  /*1400*/  P2R R73, PR, RZ, 0x8 ;  /* 0x00000008ff497803 */ /* 0x000fe20000000000 */
[----:B------:R-:W-:Y:S01]  /*1410*/  VIADD R14, R16, 0x2 ;  /* 0x00000002100e7836 */ /* 0x000fe20000000000 */
[----:B------:R-:W-:-:S03]  /*1420*/  P2R R60, PR, RZ, 0x4 ;  /* 0x00000004ff3c7803 */ /* 0x000fc60000000000 */
        /* <DEDUP_REMOVED lines=8> */
[----:B------:R-:W-:-:S04]  /*14b0*/  VIADD R34, R16, 0xfd ;  /* 0x000000fd10227836 */ /* 0x000fc80000000000 */
        /* <DEDUP_REMOVED lines=25> */
[----:B------:R-:W-:Y:S02]  /*1650*/  P2R R43, PR, RZ, 0x8 ;  /* 0x00000008ff2b7803 */ /* 0x000fe40000000000 */
[----:B------:R-:W-:Y:S02]  /*1660*/  CS2R R12, SRZ ;  /* 0x00000000000c7805 */ /* 0x000fe4000001ff00 */
[-C--:B--2---:R-:W-:Y:S02]  /*1670*/  FSETP.GEU.AND P3, PT, R0, R11.reuse, PT ;  /* 0x0000000b0000720b */ /* 0x084fe40003f6e000 */
[----:B------:R-:W-:-:S11]  /*1680*/  FSETP.NAN.AND P2, PT, R11, R11, PT ;  /* 0x0000000b0b00720b */ /* 0x000fd60003f48000 */
[----:B------:R-:W-:Y:S01]  /*1690*/  @P3 SEL R11, R11, R0, P2 ;  /* 0x000000000b0b3207 */ /* 0x000fe20001000000 */
[----:B------:R-:W-:-:S04]  /*16a0*/  VIADD R0, R16, 0x1fa ;  /* 0x000001fa10007836 */ /* 0x000fc80000000000 */
[----:B------:R-:W-:-:S04]  /*16b0*/  IMAD R3, R7, 0x2, R0 ;  /* 0x0000000207037824 */ /* 0x000fc800078e0200 */
[----:B------:R-:W-:-:S05]  /*16c0*/  IMAD.WIDE R2, R3, 0x4, R46 ;  /* 0x0000000403027825 */ /* 0x000fca00078e022e */
[----:B------:R0:W2:Y:S01]  /*16d0*/  @!P0 LDG.E.EL R12, desc[UR4][R2.64] ;  /* 0x00000004020c8981 */ /* 0x0000a2000c2e1900 */
[----:B------:R-:W-:Y:S01]  /*16e0*/  P2R R35, PR, RZ, 0x8 ;  /* 0x00000008ff237803 */ /* 0x000fe20000000000 */
[----:B0-----:R-:W-:Y:S02]  /*16f0*/  VIADD R3, R51, 0x201 ;  /* 0x0000020133037836 */ /* 0x001fe40000000000 */
[----:B------:R-:W-:-:S04]  /*1700*/  IMAD.MOV.U32 R2, RZ, RZ, RZ ;  /* 0x000000ffff027224 */ /* 0x000fc800078e00ff */
[----:B------:R-:W-:-:S04]  /*1710*/  IMAD.HI R2, R3, -0x7df7df7d, R2 ;  /* 0x8208208303027827 */ /* 0x000fc800078e0202 */
[----:B------:R-:W-:-:S04]  /*1720*/  VIADD R4, R16, 0x1fb ;  /* 0x000001fb10047836 */ /* 0x000fc80000000000 */
[----:B------:R-:W-:-:S04]  /*1730*/  IMAD R5, R7, 0x2, R4 ;  /* 0x0000000207057824 */ /* 0x000fc800078e0204 */
[----:B------:R-:W-:-:S04]  /*1740*/  IMAD.WIDE R4, R5, 0x4, R46 ;  /* 0x0000000405047825 */ /* 0x000fc800078e022e */
[----:B------:R-:W-:Y:S01]  /*1750*/  IMAD.MOV.U32 R19, RZ, RZ, RZ ;  /* 0x000000ffff137224 */ /* 0x000fe200078e00ff */
[----:B------:R0:W3:Y:S02]  /*1760*/  @!P0 LDG.E.EL R13, desc[UR4][R4.64] ;  /* 0x00000004040d8981 */ /* 0x0000e4000c2e1900 */
[----:B0-----:R-:W-:Y:S01]  /*1770*/  IMAD.MOV.U32 R4, RZ, RZ, RZ ;  /* 0x000000ffff047224 */ /* 0x001fe200078e00ff */
[-C--:B--2---:R-:W-:Y:S02]  /*1780*/  FSETP.GEU.AND P3, PT, R11, R12.reuse, PT ;  /* 0x0000000c0b00720b */ /* 0x084fe40003f6e000 */
[----:B------:R-:W-:-:S11]  /*1790*/  FSETP.NAN.AND P2, PT, R12, R12, PT ;  /* 0x0000000c0c00720b */ /* 0x000fd60003f48000 */
[----:B------:R-:W-:Y:S02]  /*17a0*/  @P3 SEL R12, R12, R11, P2 ;  /* 0x0000000b0c0c3207 */ /* 0x000fe40001000000 */
[----:B------:R-:W-:-:S04]  /*17b0*/  SHF.R.U32.HI R11, RZ, 0x1f, R2 ;  /* 0x0000001fff0b7819 */ /* 0x000fc80000011602 */
[----:B------:R-:W-:-:S05]  /*17c0*/  LEA.HI.SX32 R11, R2, R11, 0x1a ;  /* 0x0000000b020b7211 */ /* 0x000fca00078fd2ff */
[----:B------:R-:W-:-:S04]  /*17d0*/  IMAD R23, R11, -0x7e, R3 ;  /* 0xffffff820b177824 */ /* 0x000fc800078e0203 */
[C---:B------:R-:W-:Y:S02]  /*17e0*/  IMAD R27, R23.reuse, 0x2, R16 ;  /* 0x00000002171b7824 */ /* 0x040fe400078e0210 */
[----:B------:R-:W-:Y:S02]  /*17f0*/  IMAD R3, R23, 0x2, R26 ;  /* 0x0000000217037824 */ /* 0x000fe400078e021a */
[----:B------:R-:W-:-:S04]  /*1800*/  IMAD.WIDE R26, R27, 0x4, R46 ;  /* 0x000000041b1a7825 */ /* 0x000fc800078e022e */
[----:B------:R-:W-:Y:S01]  /*1810*/  IMAD.WIDE R2, R3, 0x4, R46 ;  /* 0x0000000403027825 */ /* 0x000fe200078e022e */
[----:B------:R-:W2:Y:S04]  /*1820*/  @!P0 LDG.E.EL R4, desc[UR4][R26.64] ;  /* 0x000000041a048981 */ /* 0x000ea8000c2e1900 */
[----:B------:R0:W2:Y:S01]  /*1830*/  @!P0 LDG.E.EL R19, desc[UR4][R2.64] ;  /* 0x0000000402138981 */ /* 0x0000a2000c2e1900 */
[----:B------:R-:W-:Y:S02]  /*1840*/  P2R R58, PR, RZ, 0x8 ;  /* 0x00000008ff3a7803 */ /* 0x000fe40000000000 */
[----:B---3--:R-:W-:Y:S02]  /*1850*/  FSETP.GEU.AND P3, PT, R12, R13, PT ;  /* 0x0000000d0c00720b */ /* 0x008fe40003f6e000 */
[----:B------:R-:W-:-:S02]  /*1860*/  P2R R72, PR, RZ, 0x10 ;  /* 0x00000010ff487803 */ /* 0x000fc40000000000 */
[----:B------:R-:W-:Y:S01]  /*1870*/  FSETP.NAN.AND P2, PT, R13, R13, PT ;  /* 0x0000000d0d00720b */ /* 0x000fe20003f48000 */
[----:B------:R-:W-:Y:S02]  /*1880*/  IMAD R5, R23, 0x2, R14 ;  /* 0x0000000217057824 */ /* 0x000fe400078e020e */
[----:B------:R-:W-:-:S06]  /*1890*/  IMAD.MOV.U32 R11, RZ, RZ, RZ ;  /* 0x000000ffff0b7224 */ /* 0x000fcc00078e00ff */
[----:B------:R-:W-:Y:S01]  /*18a0*/  @P3 SEL R13, R13, R12, P2 ;  /* 0x0000000c0d0d3207 */ /* 0x000fe20001000000 */
[----:B0-----:R-:W-:Y:S02]  /*18b0*/  IMAD R3, R23, 0x2, R34 ;  /* 0x0000000217037824 */ /* 0x001fe400078e0222 */
[----:B------:R-:W-:Y:S02]  /*18c0*/  IMAD.MOV.U32 R26, RZ, RZ, RZ ;  /* 0x000000ffff1a7224 */ /* 0x000fe400078e00ff */
[----:B------:R-:W-:-:S05]  /*18d0*/  IMAD.WIDE R2, R3, 0x4, R46 ;  /* 0x0000000403027825 */ /* 0x000fca00078e022e */
[----:B------:R-:W3:Y:S01]  /*18e0*/  @!P0 LDG.E.EL R26, desc[UR4][R2.64] ;  /* 0x00000004021a8981 */ /* 0x000ee2000c2e1900 */
[C---:B--2---:R-:W-:Y:S02]  /*18f0*/  FSETP.GT.AND P4, PT, R19.reuse, R4, PT ;  /* 0x000000041300720b */ /* 0x044fe40003f84000 */
[----:B------:R-:W-:-:S11]  /*1900*/  FSETP.NAN.AND P2, PT, R19, R19, PT ;  /* 0x000000131300720b */ /* 0x000fd60003f48000 */
[----:B------:R-:W-:Y:S01]  /*1910*/  @!P4 SEL R19, R19, R4, P2 ;  /* 0x000000041313c207 */ /* 0x000fe20001000000 */
[----:B------:R-:W-:-:S05]  /*1920*/  IMAD.WIDE R4, R5, 0x4, R46 ;  /* 0x0000000405047825 */ /* 0x000fca00078e022e */
[----:B------:R0:W2:Y:S01]  /*1930*/  @!P0 LDG.E.EL R11, desc[UR4][R4.64] ;  /* 0x00000004040b8981 */ /* 0x0000a2000c2e1900 */
[----:B------:R-:W-:Y:S01]  /*1940*/  P2R R12, PR, RZ, 0x8 ;  /* 0x00000008ff0c7803 */ /* 0x000fe20000000000 */
[----:B0-----:R-:W-:-:S04]  /*1950*/  IMAD R5, R23, 0x2, R22 ;  /* 0x0000000217057824 */ /* 0x001fc800078e0216 */
[----:B------:R-:W-:-:S04]  /*1960*/  IMAD.WIDE R4, R5, 0x4, R46 ;  /* 0x0000000405047825 */ /* 0x000fc800078e022e */
[----:B------:R-:W-:Y:S02]  /*1970*/  IMAD R3, R23, 0x2, R6 ;  /* 0x0000000217037824 */ /* 0x000fe400078e0206 */
[----:B------:R-:W-:Y:S02]  /*1980*/  IMAD.MOV.U32 R6, RZ, RZ, RZ ;  /* 0x000000ffff067224 */ /* 0x000fe400078e00ff */
[----:B------:R-:W-:-:S05]  /*1990*/  IMAD.WIDE R2, R3, 0x4, R46 ;  /* 0x0000000403027825 */ /* 0x000fca00078e022e */
[----:B------:R-:W4:Y:S01]  /*19a0*/  @!P0 LDG.E.EL R6, desc[UR4][R2.64] ;  /* 0x0000000402068981 */ /* 0x000f22000c2e1900 */
[-C--:B--2---:R-:W-:Y:S02]  /*19b0*/  FSETP.GEU.AND P3, PT, R19, R11.reuse, PT ;  /* 0x0000000b1300720b */ /* 0x084fe40003f6e000 */
[----:B------:R-:W-:Y:S02]  /*19c0*/  FSETP.NAN.AND P2, PT, R11, R11, PT ;  /* 0x0000000b0b00720b */ /* 0x000fe40003f48000 */
[----:B------:R-:W-:-:S09]  /*19d0*/  P2R R14, PR, RZ, 0x8 ;  /* 0x00000008ff0e7803 */ /* 0x000fd20000000000 */
[----:B------:R-:W-:-:S04]  /*19e0*/  @P3 SEL R11, R11, R19, P2 ;  /* 0x000000130b0b3207 */ /* 0x000fc80001000000 */
[-C--:B---3--:R-:W-:Y:S02]  /*19f0*/  FSETP.GEU.AND P3, PT, R11, R26.reuse, PT ;  /* 0x0000001a0b00720b */ /* 0x088fe40003f6e000 */
[----:B------:R-:W-:-:S11]  /*1a00*/  FSETP.NAN.AND P2, PT, R26, R26, PT ;  /* 0x0000001a1a00720b */ /* 0x000fd60003f48000 */
[----:B------:R-:W-:Y:S01]  /*1a10*/  @P3 SEL R26, R26, R11, P2 ;  /* 0x0000000b1a1a3207 */ /* 0x000fe20001000000 */
[----:B------:R-:W-:-:S06]  /*1a20*/  IMAD.MOV.U32 R11, RZ, RZ, RZ ;  /* 0x000000ffff0b7224 */ /* 0x000fcc00078e00ff */
[----:B------:R0:W2:Y:S01]  /*1a30*/  @!P0 LDG.E.EL R11, desc[UR4][R4.64] ;  /* 0x00000004040b8981 */ /* 0x0000a2000c2e1900 */
[----:B------:R-:W-:Y:S01]  /*1a40*/  P2R R56, PR, RZ, 0x8 ;  /* 0x00000008ff387803 */ /* 0x000fe20000000000 */
[----:B0-----:R-:W-:-:S04]  /*1a50*/  IMAD R5, R23, 0x2, R0 ;  /* 0x0000000217057824 */ /* 0x001fc800078e0200 */
[----:B------:R-:W-:-:S04]  /*1a60*/  IMAD.WIDE R4, R5, 0x4, R46 ;  /* 0x0000000405047825 */ /* 0x000fc800078e022e */
[----:B------:R-:W-:-:S04]  /*1a70*/  VIADD R0, R16, 0x1fb ;  /* 0x000001fb10007836 */ /* 0x000fc80000000000 */
[----:B------:R-:W-:Y:S02]  /*1a80*/  IMAD R41, R23, 0x2, R0 ;  /* 0x0000000217297824 */ /* 0x000fe400078e0200 */
[----:B------:R-:W-:Y:S02]  /*1a90*/  IMAD.MOV.U32 R2, RZ, RZ, RZ ;  /* 0x000000ffff027224 */ /* 0x000fe400078e00ff */
[----:B------:R-:W-:-:S05]  /*1aa0*/  IMAD.WIDE R40, R41, 0x4, R46 ;  /* 0x0000000429287825 */ /* 0x000fca00078e022e */
[----:B------:R-:W3:Y:S01]  /*1ab0*/  @!P0 LDG.E.EL R2, desc[UR4][R40.64] ;  /* 0x0000000428028981 */ /* 0x000ee2000c2e1900 */
[-C--:B--2---:R-:W-:Y:S02]  /*1ac0*/  FSETP.GEU.AND P3, PT, R26, R11.reuse, PT ;  /* 0x0000000b1a00720b */ /* 0x084fe40003f6e000 */
[----:B------:R-:W-:Y:S02]  /*1ad0*/  FSETP.NAN.AND P2, PT, R11, R11, PT ;  /* 0x0000000b0b00720b */ /* 0x000fe40003f48000 */
[----:B------:R-:W-:-:S09]  /*1ae0*/  P2R R42, PR, RZ, 0x8 ;  /* 0x00000008ff2a7803 */ /* 0x000fd20000000000 */
[----:B------:R-:W-:-:S04]  /*1af0*/  @P3 SEL R11, R11, R26, P2 ;  /* 0x0000001a0b0b3207 */ /* 0x000fc80001000000 */
[-C--:B----4-:R-:W-:Y:S02]  /*1b00*/  FSETP.GEU.AND P3, PT, R11, R6.reuse, PT ;  /* 0x000000060b00720b */ /* 0x090fe40003f6e000 */
[----:B------:R-:W-:-:S11]  /*1b10*/  FSETP.NAN.AND P2, PT, R6, R6, PT ;  /* 0x000000060600720b */ /* 0x000fd60003f48000 */
[----:B------:R-:W-:Y:S01]  /*1b20*/  @P3 SEL R6, R6, R11, P2 ;  /* 0x0000000b06063207 */ /* 0x000fe20001000000 */
[----:B------:R-:W-:-:S06]  /*1b30*/  IMAD.MOV.U32 R11, RZ, RZ, RZ ;  /* 0x000000ffff0b7224 */ /* 0x000fcc00078e00ff */
[----:B------:R0:W2:Y:S01]  /*1b40*/  @!P0 LDG.E.EL R11, desc[UR4][R4.64] ;  /* 0x00000004040b8981 */ /* 0x0000a2000c2e1900 */
[----:B------:R-:W-:Y:S02]  /*1b50*/  VIADD R27, R51, 0x202 ;  /* 0x00000202331b7836 */ /* 0x000fe40000000000 */
[----:B------:R-:W-:-:S04]  /*1b60*/  IMAD.MOV.U32 R26, RZ, RZ, RZ ;  /* 0x000000ffff1a7224 */ /* 0x000fc800078e00ff */
[----:B0-----:R-:W-:-:S05]  /*1b70*/  IMAD.HI R4, R27, -0x7df7df7d, R26 ;  /* 0x820820831b047827 */ /* 0x001fca00078e021a */
[----:B------:R-:W-:Y:S02]  /*1b80*/  SHF.R.U32.HI R5, RZ, 0x1f, R4 ;  /* 0x0000001fff057819 */ /* 0x000fe40000011604 */
[----:B------:R-:W-:Y:S02]  /*1b90*/  P2R R34, PR, RZ, 0x8 ;  /* 0x00000008ff227803 */ /* 0x000fe40000000000 */
[----:B------:R-:W-:Y:S01]  /*1ba0*/  LEA.HI.SX32 R5, R4, R5, 0x1a ;  /* 0x0000000504057211 */ /* 0x000fe200078fd2ff */
[----:B------:R-:W-:-:S04]  /*1bb0*/  IMAD.MOV.U32 R4, RZ, RZ, RZ ;  /* 0x000000ffff047224 */ /* 0x000fc800078e00ff */
[----:B------:R-:W-:-:S05]  /*1bc0*/  IMAD.HI R0, R5, -0x7df7df7d, R4 ;  /* 0x8208208305007827 */ /* 0x000fca00078e0204 */
[----:B------:R-:W-:-:S04]  /*1bd0*/  SHF.R.U32.HI R3, RZ, 0x1f, R0 ;  /* 0x0000001fff037819 */ /* 0x000fc80000011600 */
[----:B------:R-:W-:-:S05]  /*1be0*/  LEA.HI.SX32 R3, R0, R3, 0x1a ;  /* 0x0000000300037211 */ /* 0x000fca00078fd2ff */
[----:B------:R-:W-:-:S04]  /*1bf0*/  IMAD R3, R3, -0x7e, R5 ;  /* 0xffffff8203037824 */ /* 0x000fc800078e0205 */
[----:B------:R-:W-:Y:S01]  /*1c00*/  IMAD R8, R3, 0x1fa, R8 ;  /* 0x000001fa03087824 */ /* 0x000fe200078e0208 */
[----:B------:R-:W-:Y:S01]  /*1c10*/  P2R R85, PR, RZ, 0x10 ;  /* 0x00000010ff557803 */ /* 0x000fe20000000000 */
[----:B------:R-:W-:Y:S02]  /*1c20*/  IMAD R19, R5, -0x7e, R27 ;  /* 0xffffff8205137824 */ /* 0x000fe400078e021b */
[----:B------:R-:W-:Y:S01]  /*1c30*/  VIADD R48, R8, 0x1 ;  /* 0x0000000108307836 */ /* 0x000fe20000000000 */
[----:B---3--:R-:W-:Y:S01]  /*1c40*/  FSETP.NAN.AND P4, PT, R2, R2, PT ;  /* 0x000000020200720b */ /* 0x008fe20003f88000 */
[C---:B------:R-:W-:Y:S02]  /*1c50*/  IMAD R41, R19.reuse, 0x2, R8 ;  /* 0x0000000213297824 */ /* 0x040fe400078e0208 */
[----:B------:R-:W-:Y:S02]  /*1c60*/  IMAD R27, R19, 0x2, R48 ;  /* 0x00000002131b7824 */ /* 0x000fe400078e0230 */
[----:B------:R-:W-:-:S02]  /*1c70*/  IMAD.MOV.U32 R0, RZ, RZ, RZ ;  /* 0x000000ffff007224 */ /* 0x000fc400078e00ff */
[----:B------:R-:W-:-:S04]  /*1c80*/  IMAD.WIDE R40, R41, 0x4, R46 ;  /* 0x0000000429287825 */ /* 0x000fc800078e022e */
[----:B------:R-:W-:Y:S01]  /*1c90*/  IMAD.WIDE R26, R27, 0x4, R46 ;  /* 0x000000041b1a7825 */ /* 0x000fe200078e022e */
[----:B------:R-:W3:Y:S01]  /*1ca0*/  @!P0 LDG.E.EL R0, desc[UR4][R40.64] ;  /* 0x0000000428008981 */ /* 0x000ee2000c2e1900 */
[-C--:B--2---:R-:W-:Y:S02]  /*1cb0*/  FSETP.GEU.AND P3, PT, R6, R11.reuse, PT ;  /* 0x0000000b0600720b */ /* 0x084fe40003f6e000 */
[----:B------:R-:W-:-:S11]  /*1cc0*/  FSETP.NAN.AND P2, PT, R11, R11, PT ;  /* 0x0000000b0b00720b */ /* 0x000fd60003f48000 */
[----:B------:R-:W-:-:S04]  /*1cd0*/  @P3 SEL R11, R11, R6, P2 ;  /* 0x000000060b0b3207 */ /* 0x000fc80001000000 */
[----:B------:R-:W-:-:S13]  /*1ce0*/  FSETP.GEU.AND P2, PT, R11, R2, PT ;  /* 0x000000020b00720b */ /* 0x000fda0003f4e000 */
[----:B------:R-:W-:Y:S01]  /*1cf0*/  @P2 SEL R2, R2, R11, P4 ;  /* 0x0000000b02022207 */ /* 0x000fe20002000000 */
[----:B------:R-:W-:-:S06]  /*1d00*/  IMAD.MOV.U32 R11, RZ, RZ, RZ ;  /* 0x000000ffff0b7224 */ /* 0x000fcc00078e00ff */
[----:B------:R-:W3:Y:S01]  /*1d10*/  @!P0 LDG.E.EL R11, desc[UR4][R26.64] ;  /* 0x000000041a0b8981 */ /* 0x000ee2000c2e1900 */
[----:B------:R-:W-:-:S04]  /*1d20*/  VIADD R66, R8, 0x2 ;  /* 0x0000000208427836 */ /* 0x000fc80000000000 */
[----:B------:R-:W-:Y:S02]  /*1d30*/  IMAD R5, R19, 0x2, R66 ;  /* 0x0000000213057824 */ /* 0x000fe400078e0242 */
[----:B------:R-:W-:Y:S01]  /*1d40*/  IMAD.MOV.U32 R3, RZ, RZ, RZ ;  /* 0x000000ffff037224 */ /* 0x000fe200078e00ff */
[----:B------:R-:W-:Y:S01]  /*1d50*/  P2R R64, PR, RZ, 0x8 ;  /* 0x00000008ff407803 */ /* 0x000fe20000000000 */
[----:B------:R-:W-:-:S05]  /*1d60*/  IMAD.WIDE R4, R5, 0x4, R46 ;  /* 0x0000000405047825 */ /* 0x000fca00078e022e */
[----:B------:R-:W2:Y:S01]  /*1d70*/  @!P0 LDG.E.EL R3, desc[UR4][R4.64] ;  /* 0x0000000404038981 */ /* 0x000ea2000c2e1900 */
[----:B------:R-:W-:-:S04]  /*1d80*/  VIADD R92, R8, 0xfd ;  /* 0x000000fd085c7836 */ /* 0x000fc80000000000 */
[----:B------:R-:W-:-:S04]  /*1d90*/  IMAD R53, R19, 0x2, R92 ;  /* 0x0000000213357824 */ /* 0x000fc800078e025c */
[----:B------:R-:W-:Y:S01]  /*1da0*/  IMAD.WIDE R52, R53, 0x4, R46 ;  /* 0x0000000435347825 */ /* 0x000fe200078e022e */
[C---:B---3--:R-:W-:Y:S02]  /*1db0*/  FSETP.GT.AND P3, PT, R11.reuse, R0, PT ;  /* 0x000000000b00720b */ /* 0x048fe40003f64000 */
[----:B------:R-:W-:-:S11]  /*1dc0*/  FSETP.NAN.AND P4, PT, R11, R11, PT ;  /* 0x0000000b0b00720b */ /* 0x000fd60003f88000 */
[----:B------:R-:W-:Y:S01]  /*1dd0*/  @!P3 SEL R11, R11, R0, P4 ;  /* 0x000000000b0bb207 */ /* 0x000fe20002000000 */
[----:B------:R-:W-:-:S06]  /*1de0*/  IMAD.MOV.U32 R0, RZ, RZ, RZ ;  /* 0x000000ffff007224 */ /* 0x000fcc00078e00ff */
[----:B------:R-:W3:Y:S01]  /*1df0*/  @!P0 LDG.E.EL R0, desc[UR4][R52.64] ;  /* 0x0000000434008981 */ /* 0x000ee2000c2e1900 */
[----:B------:R-:W-:Y:S02]  /*1e00*/  P2R R6, PR, RZ, 0x4 ;  /* 0x00000004ff067803 */ /* 0x000fe40000000000 */
[-C--:B--2---:R-:W-:Y:S02]  /*1e10*/  FSETP.GEU.AND P2, PT, R11, R3.reuse, PT ;  /* 0x000000030b00720b */ /* 0x084fe40003f4e000 */
[----:B------:R-:W-:Y:S02]  /*1e20*/  FSETP.NAN.AND P4, PT, R3, R3, PT ;  /* 0x000000030300720b */ /* 0x000fe40003f88000 */
[----:B------:R-:W-:-:S09]  /*1e30*/  P2R R4, PR, RZ, 0x4 ;  /* 0x00000004ff047803 */ /* 0x000fd20000000000 */
[----:B------:R-:W-:Y:S01]  /*1e40*/  @P2 SEL R3, R3, R11, P4 ;  /* 0x0000000b03032207 */ /* 0x000fe20002000000 */
[----:B------:R-:W-:-:S04]  /*1e50*/  VIADD R40, R8, 0xfe ;  /* 0x000000fe08287836 */ /* 0x000fc80000000000 */
[----:B------:R-:W-:-:S04]  /*1e60*/  IMAD R27, R19, 0x2, R40 ;  /* 0x00000002131b7824 */ /* 0x000fc800078e0228 */
[----:B------:R-:W-:Y:S01]  /*1e70*/  IMAD.WIDE R26, R27, 0x4, R46 ;  /* 0x000000041b1a7825 */ /* 0x000fe200078e022e */
[-C--:B---3--:R-:W-:Y:S02]  /*1e80*/  FSETP.GEU.AND P2, PT, R3, R0.reuse, PT ;  /* 0x000000000300720b */ /* 0x088fe40003f4e000 */
        /* <DEDUP_REMOVED lines=23> */
[----:B------:R-:W-:Y:S01]  /*2000*/  IMAD.MOV.U32 R11, RZ, RZ, RZ ;  /* 0x000000ffff0b7224 */ /* 0x000fe200078e00ff */
[-C--:B--2---:R-:W-:Y:S02]  /*2010*/  FSETP.GEU.AND P2, PT, R0, R3.reuse, PT ;  /* 0x000000030000720b */ /* 0x084fe40003f4e000 */
[----:B------:R-:W-:-:S11]  /*2020*/  FSETP.NAN.AND P4, PT, R3, R3, PT ;  /* 0x000000030300720b */ /* 0x000fd60003f88000 */
[----:B------:R-:W-:Y:S01]  /*2030*/  @P2 SEL R3, R3, R0, P4 ;  /* 0x0000000003032207 */ /* 0x000fe20002000000 */
[----:B------:R-:W-:-:S04]  /*2040*/  VIADD R0, R8, 0x1fb ;  /* 0x000001fb08007836 */ /* 0x000fc80000000000 */
[----:B------:R-:W-:-:S04]  /*2050*/  IMAD R53, R19, 0x2, R0 ;  /* 0x0000000213357824 */ /* 0x000fc800078e0200 */
[----:B------:R-:W-:-:S05]  /*2060*/  IMAD.WIDE R52, R53, 0x4, R46 ;  /* 0x0000000435347825 */ /* 0x000fca00078e022e */
[----:B------:R-:W2:Y:S01]  /*2070*/  @!P0 LDG.E.EL R11, desc[UR4][R52.64] ;  /* 0x00000004340b8981 */ /* 0x000ea2000c2e1900 */
[----:B------:R-:W-:Y:S02]  /*2080*/  VIADD R27, R51, 0x203 ;  /* 0x00000203331b7836 */ /* 0x000fe40000000000 */
[----:B------:R-:W-:Y:S01]  /*2090*/  IMAD.MOV.U32 R26, RZ, RZ, RZ ;  /* 0x000000ffff1a7224 */ /* 0x000fe200078e00ff */
[-C--:B--2---:R-:W-:Y:S02]  /*20a0*/  FSETP.GEU.AND P5, PT, R3, R11.reuse, PT ;  /* 0x0000000b0300720b */ /* 0x084fe40003fae000 */
[----:B------:R-:W-:-:S11]  /*20b0*/  FSETP.NAN.AND P4, PT, R11, R11, PT ;  /* 0x0000000b0b00720b */ /* 0x000fd60003f88000 */
[----:B------:R-:W-:Y:S01]  /*20c0*/  @P5 SEL R11, R11, R3, P4 ;  /* 0x000000030b0b5207 */ /* 0x000fe20002000000 */
[----:B------:R-:W-:-:S05]  /*20d0*/  IMAD.HI R3, R27, -0x7df7df7d, R26 ;  /* 0x820820831b037827 */ /* 0x000fca00078e021a */
[----:B------:R-:W-:-:S04]  /*20e0*/  SHF.R.U32.HI R26, RZ, 0x1f, R3 ;  /* 0x0000001fff1a7819 */ /* 0x000fc80000011603 */
[----:B------:R-:W-:-:S05]  /*20f0*/  LEA.HI.SX32 R21, R3, R26, 0x1a ;  /* 0x0000001a03157211 */ /* 0x000fca00078fd2ff */
[----:B------:R-:W-:-:S04]  /*2100*/  IMAD R21, R21, -0x7e, R27 ;  /* 0xffffff8215157824 */ /* 0x000fc800078e021b */
[C---:B------:R-:W-:Y:S02]  /*2110*/  IMAD R3, R21.reuse, 0x2, R48 ;  /* 0x0000000215037824 */ /* 0x040fe400078e0230 */
[----:B------:R-:W-:Y:S02]  /*2120*/  IMAD R27, R21, 0x2, R8 ;  /* 0x00000002151b7824 */ /* 0x000fe400078e0208 */
[----:B------:R-:W-:-:S04]  /*2130*/  IMAD.WIDE R52, R3, 0x4, R46 ;  /* 0x0000000403347825 */ /* 0x000fc800078e022e */
[----:B------:R-:W-:Y:S02]  /*2140*/  IMAD.MOV.U32 R48, RZ, RZ, RZ ;  /* 0x000000ffff307224 */ /* 0x000fe400078e00ff */
[----:B------:R-:W-:Y:S02]  /*2150*/  IMAD.MOV.U32 R3, RZ, RZ, RZ ;  /* 0x000000ffff037224 */ /* 0x000fe400078e00ff */
[----:B------:R-:W-:Y:S02]  /*2160*/  IMAD.WIDE R26, R27, 0x4, R46 ;  /* 0x000000041b1a7825 */ /* 0x000fe400078e022e */
[----:B------:R-:W2:Y:S04]  /*2170*/  @!P0 LDG.E.EL R48, desc[UR4][R52.64] ;  /* 0x0000000434308981 */ /* 0x000ea8000c2e1900 */
[----:B------:R0:W2:Y:S01]  /*2180*/  @!P0 LDG.E.EL R3, desc[UR4][R26.64] ;  /* 0x000000041a038981 */ /* 0x0000a2000c2e1900 */
[----:B------:R-:W-:Y:S01]  /*2190*/  P2R R63, PR, RZ, 0x4 ;  /* 0x00000004ff3f7803 */ /* 0x000fe20000000000 */
[----:B------:R-:W-:-:S04]  /*21a0*/  IMAD R89, R21, 0x2, R66 ;  /* 0x0000000215597824 */ /* 0x000fc800078e0242 */
[----:B0-----:R-:W-:-:S04]  /*21b0*/  IMAD.WIDE R26, R89, 0x4, R46 ;  /* 0x00000004591a7825 */ /* 0x001fc800078e022e */
[----:B------:R-:W-:Y:S02]  /*21c0*/  IMAD R53, R21, 0x2, R92 ;  /* 0x0000000215357824 */ /* 0x000fe400078e025c */
[----:B------:R-:W-:Y:S02]  /*21d0*/  IMAD.MOV.U32 R92, RZ, RZ, RZ ;  /* 0x000000ffff5c7224 */ /* 0x000fe400078e00ff */
[----:B------:R-:W-:-:S05]  /*21e0*/  IMAD.WIDE R52, R53, 0x4, R46 ;  /* 0x0000000435347825 */ /* 0x000fca00078e022e */
[----:B------:R0:W3:Y:S01]  /*21f0*/  @!P0 LDG.E.EL R92, desc[UR4][R52.64] ;  /* 0x00000004345c8981 */ /* 0x0000e2000c2e1900 */
[----:B------:R-:W-:Y:S02]  /*2200*/  IMAD.MOV.U32 R89, RZ, RZ, RZ ;  /* 0x000000ffff597224 */ /* 0x000fe400078e00ff */
[----:B0-----:R-:W-:Y:S02]  /*2210*/  IMAD R53, R21, 0x2, R88 ;  /* 0x0000000215357824 */ /* 0x001fe400078e0258 */
[----:B------:R-:W-:Y:S02]  /*2220*/  IMAD.MOV.U32 R88, RZ, RZ, RZ ;  /* 0x000000ffff587224 */ /* 0x000fe400078e00ff */
[----:B------:R-:W-:-:S05]  /*2230*/  IMAD.WIDE R52, R53, 0x4, R46 ;  /* 0x0000000435347825 */ /* 0x000fca00078e022e */
[----:B------:R-:W4:Y:S01]  /*2240*/  @!P0 LDG.E.EL R88, desc[UR4][R52.64] ;  /* 0x0000000434588981 */ /* 0x000f22000c2e1900 */
[C---:B--2---:R-:W-:Y:S02]  /*2250*/  FSETP.GT.AND P2, PT, R48.reuse, R3, PT ;  /* 0x000000033000720b */ /* 0x044fe40003f44000 */
[----:B------:R-:W-:-:S11]  /*2260*/  FSETP.NAN.AND P4, PT, R48, R48, PT ;  /* 0x000000303000720b */ /* 0x000fd60003f88000 */
[----:B------:R-:W-:Y:S01]  /*2270*/  @!P2 SEL R48, R48, R3, P4 ;  /* 0x000000033030a207 */ /* 0x000fe20002000000 */
[----:B------:R-:W-:-:S06]  /*2280*/  IMAD.MOV.U32 R3, RZ, RZ, RZ ;  /* 0x000000ffff037224 */ /* 0x000fcc00078e00ff */
[----:B------:R0:W2:Y:S02]  /*2290*/  @!P0 LDG.E.EL R3, desc[UR4][R26.64] ;  /* 0x000000041a038981 */ /* 0x0000a4000c2e1900 */
[----:B0-----:R-:W-:-:S04]  /*22a0*/  IMAD R27, R21, 0x2, R40 ;  /* 0x00000002151b7824 */ /* 0x001fc800078e0228 */
[----:B------:R-:W-:-:S05]  /*22b0*/  IMAD.WIDE R26, R27, 0x4, R46 ;  /* 0x000000041b1a7825 */ /* 0x000fca00078e022e */
[----:B------:R0:W5:Y:S01]  /*22c0*/  @!P0 LDG.E.EL R89, desc[UR4][R26.64] ;  /* 0x000000041a598981 */ /* 0x000162000c2e1900 */
[----:B------:R-:W-:Y:S01]  /*22d0*/  P2R R87, PR, RZ, 0x4 ;  /* 0x00000004ff577803 */ /* 0x000fe20000000000 */
[----:B0-----:R-:W-:-:S04]  /*22e0*/  IMAD R27, R21, 0x2, R22 ;  /* 0x00000002151b7824 */ /* 0x001fc800078e0216 */
[----:B------:R-:W-:-:S04]  /*22f0*/  IMAD.WIDE R26, R27, 0x4, R46 ;  /* 0x000000041b1a7825 */ /* 0x000fc800078e022e */
[----:B------:R-:W-:Y:S02]  /*2300*/  IMAD R53, R21, 0x2, R0 ;  /* 0x0000000215357824 */ /* 0x000fe400078e0200 */
[----:B------:R-:W-:Y:S02]  /*2310*/  IMAD.MOV.U32 R0, RZ, RZ, RZ ;  /* 0x000000ffff007224 */ /* 0x000fe400078e00ff */
[----:B------:R-:W-:-:S04]  /*2320*/  IMAD.WIDE R52, R53, 0x4, R46 ;  /* 0x0000000435347825 */ /* 0x000fc800078e022e */
[----:B------:R-:W-:Y:S01]  /*2330*/  VIADD R93, R91, 0x1fc ;  /* 0x000001fc5b5d7836 */ /* 0x000fe20000000000 */
[----:B------:R-:W4:Y:S01]  /*2340*/  @!P0 LDG.E.EL R0, desc[UR4][R52.64] ;  /* 0x0000000434008981 */ /* 0x000f22000c2e1900 */
[-C--:B--2---:R-:W-:Y:S02]  /*2350*/  FSETP.GEU.AND P2, PT, R48, R3.reuse, PT ;  /* 0x000000033000720b */ /* 0x084fe40003f4e000 */
[----:B------:R-:W-:Y:S02]  /*2360*/  FSETP.NAN.AND P4, PT, R3, R3, PT ;  /* 0x000000030300720b */ /* 0x000fe40003f88000 */
[----:B------:R-:W-:-:S09]  /*2370*/  P2R R66, PR, RZ, 0x4 ;  /* 0x00000004ff427803 */ /* 0x000fd20000000000 */
[----:B------:R-:W-:-:S04]  /*2380*/  @P2 SEL R3, R3, R48, P4 ;  /* 0x0000003003032207 */ /* 0x000fc80002000000 */
[-C--:B---3--:R-:W-:Y:S02]  /*2390*/  FSETP.GEU.AND P2, PT, R3, R92.reuse, PT ;  /* 0x0000005c0300720b */ /* 0x088fe40003f4e000 */
[----:B------:R-:W-:Y:S02]  /*23a0*/  FSETP.NAN.AND P4, PT, R92, R92, PT ;  /* 0x0000005c5c00720b */ /* 0x000fe40003f88000 */
[----:B------:R-:W-:-:S09]  /*23b0*/  P2R R48, PR, RZ, 0x4 ;  /* 0x00000004ff307803 */ /* 0x000fd20000000000 */
[----:B------:R-:W-:-:S04]  /*23c0*/  @P2 SEL R92, R92, R3, P4 ;  /* 0x000000035c5c2207 */ /* 0x000fc80002000000 */
[-C--:B-----5:R-:W-:Y:S02]  /*23d0*/  FSETP.GEU.AND P2, PT, R92, R89.reuse, PT ;  /* 0x000000595c00720b */ /* 0x0a0fe40003f4e000 */
[----:B------:R-:W-:Y:S02]  /*23e0*/  FSETP.NAN.AND P4, PT, R89, R89, PT ;  /* 0x000000595900720b */ /* 0x000fe40003f88000 */
[----:B------:R-:W-:-:S09]  /*23f0*/  P2R R40, PR, RZ, 0x4 ;  /* 0x00000004ff287803 */ /* 0x000fd20000000000 */
[----:B------:R-:W-:-:S04]  /*2400*/  @P2 SEL R89, R89, R92, P4 ;  /* 0x0000005c59592207 */ /* 0x000fc80002000000 */
[-C--:B----4-:R-:W-:Y:S02]  /*2410*/  FSETP.GEU.AND P2, PT, R89, R88.reuse, PT ;  /* 0x000000585900720b */ /* 0x090fe40003f4e000 */
[----:B------:R-:W-:-:S11]  /*2420*/  FSETP.NAN.AND P4, PT, R88, R88, PT ;  /* 0x000000585800720b */ /* 0x000fd60003f88000 */
[----:B------:R-:W-:Y:S01]  /*2430*/  @P2 SEL R88, R88, R89, P4 ;  /* 0x0000005958582207 */ /* 0x000fe20002000000 */
[----:B------:R-:W-:-:S06]  /*2440*/  IMAD.MOV.U32 R89, RZ, RZ, RZ ;  /* 0x000000ffff597224 */ /* 0x000fcc00078e00ff */
[----:B------:R0:W2:Y:S02]  /*2450*/  @!P0 LDG.E.EL R89, desc[UR4][R26.64] ;  /* 0x000000041a598981 */ /* 0x0000a4000c2e1900 */
[----:B0-----:R-:W-:Y:S02]  /*2460*/  IMAD R27, R24, 0x2, R93 ;  /* 0x00000002181b7824 */ /* 0x001fe400078e025d */
[----:B------:R-:W-:Y:S02]  /*2470*/  IMAD.MOV.U32 R24, RZ, RZ, RZ ;  /* 0x000000ffff187224 */ /* 0x000fe400078e00ff */
[----:B------:R-:W-:-:S05]  /*2480*/  IMAD.WIDE R26, R27, 0x4, R46 ;  /* 0x000000041b1a7825 */ /* 0x000fca00078e022e */
[----:B------:R-:W3:Y:S01]  /*2490*/  @!P1 LDG.E.EL R24, desc[UR4][R26.64] ;  /* 0x000000041a189981 */ /* 0x000ee2000c2e1900 */
[----:B------:R-:W-:Y:S02]  /*24a0*/  P2R R3, PR, RZ, 0x4 ;  /* 0x00000004ff037803 */ /* 0x000fe40000000000 */
[----:B------:R-:W-:Y:S01]  /*24b0*/  FSETP.NAN.AND P6, PT, R0, R0, PT ;  /* 0x000000000000720b */ /* 0x000fe20003fc8000 */
[----:B------:R-:W-:-:S04]  /*24c0*/  IMAD R53, R90, 0x2, R93 ;  /* 0x000000025a357824 */ /* 0x000fc800078e025d */
[----:B------:R-:W-:Y:S01]  /*24d0*/  IMAD.WIDE R52, R53, 0x4, R46 ;  /* 0x0000000435347825 */ /* 0x000fe200078e022e */
[-C--:B--2---:R-:W-:Y:S02]  /*24e0*/  FSETP.GEU.AND P2, PT, R88, R89.reuse, PT ;  /* 0x000000595800720b */ /* 0x084fe40003f4e000 */
[----:B------:R-:W-:-:S11]  /*24f0*/  FSETP.NAN.AND P4, PT, R89, R89, PT ;  /* 0x000000595900720b */ /* 0x000fd60003f88000 */
[----:B------:R-:W-:-:S04]  /*2500*/  @P2 SEL R89, R89, R88, P4 ;  /* 0x0000005859592207 */ /* 0x000fc80002000000 */
[----:B------:R-:W-:Y:S02]  /*2510*/  FSETP.GEU.AND P4, PT, R89, R0, PT ;  /* 0x000000005900720b */ /* 0x000fe40003f8e000 */
[----:B------:R-:W-:-:S11]  /*2520*/  P2R R22, PR, RZ, 0x4 ;  /* 0x00000004ff167803 */ /* 0x000fd60000000000 */
[----:B------:R-:W-:Y:S02]  /*2530*/  @P4 SEL R0, R0, R89, P6 ;  /* 0x0000005900004207 */ /* 0x000fe40003000000 */
[-C--:B---3--:R-:W-:Y:S02]  /*2540*/  FSETP.GEU.AND P6, PT, R25, R24.reuse, PT ;  /* 0x000000181900720b */ /* 0x088fe40003fce000 */
[----:B------:R-:W-:-:S11]  /*2550*/  FSETP.NAN.AND P2, PT, R24, R24, PT ;  /* 0x000000181800720b */ /* 0x000fd60003f48000 */
[----:B------:R-:W-:Y:S01]  /*2560*/  @P6 SEL R24, R24, R25, P2 ;  /* 0x0000001918186207 */ /* 0x000fe20001000000 */
[----:B------:R-:W-:-:S06]  /*2570*/  IMAD.MOV.U32 R25, RZ, RZ, RZ ;  /* 0x000000ffff197224 */ /* 0x000fcc00078e00ff */
[----:B------:R0:W2:Y:S01]  /*2580*/  @!P1 LDG.E.EL R25, desc[UR4][R52.64] ;  /* 0x0000000434199981 */ /* 0x0000a2000c2e1900 */
[----:B------:R-:W-:Y:S02]  /*2590*/  P2R R91, PR, RZ, 0x40 ;  /* 0x00000040ff5b7803 */ /* 0x000fe40000000000 */
[----:B------:R-:W-:-:S04]  /*25a0*/  ISETP.NE.AND P6, PT, R77, RZ, PT ;  /* 0x000000ff4d00720c */ /* 0x000fc80003fc5270 */
        /* <DEDUP_REMOVED lines=9> */
[----:B------:R-:W-:Y:S02]  /*2640*/  ISETP.NE.AND P6, PT, R74, RZ, PT ;  /* 0x000000ff4a00720c */ /* 0x000fe40003fc5270 */
[----:B------:R-:W-:Y:S02]  /*2650*/  P2R R86, PR, RZ, 0x8 ;  /* 0x00000008ff567803 */ /* 0x000fe40000000000 */
        /* <DEDUP_REMOVED lines=10> */
[----:B------:R-:W-:Y:S01]  /*2700*/  ISETP.NE.AND P6, PT, R80, RZ, PT ;  /* 0x000000ff5000720c */ /* 0x000fe20003fc5270 */
[----:B------:R-:W-:-:S03]  /*2710*/  VIADD R70, R70, 0x1fc ;  /* 0x000001fc46467836 */ /* 0x000fc60000000000 */
[----:B------:R-:W-:Y:S02]  /*2720*/  P2R R80, PR, RZ, 0x40 ;  /* 0x00000040ff507803 */ /* 0x000fe40000000000 */
[----:B------:R-:W-:Y:S02]  /*2730*/  ISETP.NE.AND P6, PT, R72, RZ, PT ;  /* 0x000000ff4800720c */ /* 0x000fe40003fc5270 */
[----:B------:R-:W-:Y:S02]  /*2740*/  P2R R88, PR, RZ, 0x1 ;  /* 0x00000001ff587803 */ /* 0x000fe40000000000 */
[----:B------:R-:W-:Y:S02]  /*2750*/  P2R R72, PR, RZ, 0x40 ;  /* 0x00000040ff487803 */ /* 0x000fe40000000000 */
[----:B------:R-:W-:Y:S01]  /*2760*/  ISETP.NE.AND P6, PT, R69, RZ, PT ;  /* 0x000000ff4500720c */ /* 0x000fe20003fc5270 */
[--C-:B------:R-:W-:Y:S01]  /*2770*/  IMAD R69, R79, 0x2, R70.reuse ;  /* 0x000000024f457824 */ /* 0x100fe200078e0246 */
[----:B------:R-:W-:Y:S01]  /*2780*/  CS2R R26, SRZ ;  /* 0x00000000001a7805 */ /* 0x000fe2000001ff00 */
[----:B0-----:R-:W-:-:S04]  /*2790*/  IMAD R53, R67, 0x2, R70 ;  /* 0x0000000243357824 */ /* 0x001fc800078e0246 */
[----:B------:R-:W-:-:S05]  /*27a0*/  IMAD.WIDE R52, R53, 0x4, R46 ;  /* 0x0000000435347825 */ /* 0x000fca00078e022e */
[----:B------:R-:W3:Y:S01]  /*27b0*/  @!P1 LDG.E.EL R27, desc[UR4][R52.64] ;  /* 0x00000004341b9981 */ /* 0x000ee2000c2e1900 */
[-C--:B--2---:R-:W-:Y:S02]  /*27c0*/  FSETP.GEU.AND P5, PT, R68, R25.reuse, PT ;  /* 0x000000194400720b */ /* 0x084fe40003fae000 */
[----:B------:R-:W-:-:S11]  /*27d0*/  FSETP.NAN.AND P0, PT, R25, R25, PT ;  /* 0x000000191900720b */ /* 0x000fd60003f08000 */
[----:B------:R-:W-:Y:S01]  /*27e0*/  @P5 SEL R25, R25, R68, P0 ;  /* 0x0000004419195207 */ /* 0x000fe20000000000 */
[----:B------:R-:W-:-:S05]  /*27f0*/  IMAD.WIDE R68, R69, 0x4, R46 ;  /* 0x0000000445447825 */ /* 0x000fca00078e022e */
[----:B------:R0:W2:Y:S01]  /*2800*/  @!P1 LDG.E.EL R26, desc[UR4][R68.64] ;  /* 0x00000004441a9981 */ /* 0x0000a2000c2e1900 */
[----:B------:R-:W-:Y:S02]  /*2810*/  P2R R90, PR, RZ, 0x40 ;  /* 0x00000040ff5a7803 */ /* 0x000fe40000000000 */
[----:B------:R-:W-:-:S04]  /*2820*/  ISETP.NE.AND P6, PT, R71, RZ, PT ;  /* 0x000000ff4700720c */ /* 0x000fc80003fc5270 */
[----:B------:R-:W-:Y:S02]  /*2830*/  P2R R71, PR, RZ, 0x40 ;  /* 0x00000040ff477803 */ /* 0x000fe40000000000 */
[----:B0-----:R-:W-:Y:S02]  /*2840*/  P2R R69, PR, RZ, 0x2 ;  /* 0x00000002ff457803 */ /* 0x001fe40000000000 */
[----:B------:R-:W-:Y:S02]  /*2850*/  ISETP.NE.AND P1, PT, R4, RZ, PT ;  /* 0x000000ff0400720c */ /* 0x000fe40003f25270 */
[----:B------:R-:W-:Y:S02]  /*2860*/  P2R R89, PR, RZ, 0x10 ;  /* 0x00000010ff597803 */ /* 0x000fe40000000000 */
[----:B------:R-:W-:Y:S02]  /*2870*/  ISETP.NE.AND P4, PT, R78, RZ, PT ;  /* 0x000000ff4e00720c */ /* 0x000fe40003f85270 */
[----:B------:R-:W-:-:S02]  /*2880*/  P2R R78, PR, RZ, 0x20 ;  /* 0x00000020ff4e7803 */ /* 0x000fc40000000000 */
[----:B------:R-:W-:Y:S02]  /*2890*/  ISETP.NE.AND P5, PT, R76, RZ, PT ;  /* 0x000000ff4c00720c */ /* 0x000fe40003fa5270 */
[----:B---3--:R-:W-:Y:S02]  /*28a0*/  FSETP.NAN.AND P6, PT, R27, R27, PT ;  /* 0x0000001b1b00720b */ /* 0x008fe40003fc8000 */
[----:B------:R-:W-:Y:S02]  /*28b0*/  ISETP.NE.AND P0, PT, R82, RZ, PT ;  /* 0x000000ff5200720c */ /* 0x000fe40003f05270 */
[-C--:B--2---:R-:W-:Y:S02]  /*28c0*/  FSETP.GEU.AND P2, PT, R65, R26.reuse, PT ;  /* 0x0000001a4100720b */ /* 0x084fe40003f4e000 */
[----:B------:R-:W-:-:S11]  /*28d0*/  FSETP.NAN.AND P3, PT, R26, R26, PT ;  /* 0x0000001a1a00720b */ /* 0x000fd60003f68000 */
[----:B------:R-:W-:Y:S02]  /*28e0*/  @P2 SEL R26, R26, R65, P3 ;  /* 0x000000411a1a2207 */ /* 0x000fe40001800000 */
[----:B------:R-:W-:-:S13]  /*28f0*/  FSETP.GEU.AND P3, PT, R10, R27, PT ;  /* 0x0000001b0a00720b */ /* 0x000fda0003f6e000 */
[----:B------:R-:W-:Y:S02]  /*2900*/  @P3 SEL R27, R27, R10, P6 ;  /* 0x0000000a1b1b3207 */ /* 0x000fe40003000000 */
[----:B------:R-:W-:-:S04]  /*2910*/  ISETP.NE.AND P6, PT, R71, RZ, PT ;  /* 0x000000ff4700720c */ /* 0x000fc80003fc5270 */
[----:B------:R-:W-:Y:S02]  /*2920*/  SEL R4, RZ, 0x1, !P6 ;  /* 0x00000001ff047807 */ /* 0x000fe40007000000 */
[----:B------:R-:W-:-:S04]  /*2930*/  ISETP.NE.AND P6, PT, R90, RZ, PT ;  /* 0x000000ff5a00720c */ /* 0x000fc80003fc5270 */
[----:B------:R-:W-:Y:S02]  /*2940*/  SEL R10, RZ, 0x1, !P6 ;  /* 0x00000001ff0a7807 */ /* 0x000fe40007000000 */
[----:B------:R-:W-:Y:S02]  /*2950*/  ISETP.NE.AND P6, PT, R72, RZ, PT ;  /* 0x000000ff4800720c */ /* 0x000fe40003fc5270 */
[----:B------:R-:W-:Y:S02]  /*2960*/  P2R R65, PR, RZ, 0x4 ;  /* 0x00000004ff417803 */ /* 0x000fe40000000000 */
[----:B------:R-:W-:Y:S02]  /*2970*/  ISETP.NE.AND P2, PT, R66, RZ, PT ;  /* 0x000000ff4200720c */ /* 0x000fe40003f45270 */
[----:B------:R-:W-:Y:S02]  /*2980*/  SEL R66, RZ, 0x1, !P6 ;  /* 0x00000001ff427807 */ /* 0x000fe40007000000 */
[----:B------:R-:W-:-:S02]  /*2990*/  ISETP.NE.AND P6, PT, R80, RZ, PT ;  /* 0x000000ff5000720c */ /* 0x000fc40003fc5270 */
[----:B------:R-:W-:Y:S02]  /*29a0*/  P2R R70, PR, RZ, 0x8 ;  /* 0x00000008ff467803 */ /* 0x000fe40000000000 */
[----:B------:R-:W-:Y:S02]  /*29b0*/  ISETP.NE.AND P3, PT, R14, RZ, PT ;  /* 0x000000ff0e00720c */ /* 0x000fe40003f65270 */
[----:B------:R-:W-:Y:S02]  /*29c0*/  SEL R14, RZ, 0x1, !P6 ;  /* 0x00000001ff0e7807 */ /* 0x000fe40007000000 */
[----:B------:R-:W-:-:S04]  /*29d0*/  ISETP.NE.AND P6, PT, R83, RZ, PT ;  /* 0x000000ff5300720c */ /* 0x000fc80003fc5270 */
[----:B------:R-:W-:Y:S02]  /*29e0*/  SEL R67, RZ, 0x1, !P6 ;  /* 0x00000001ff437807 */ /* 0x000fe40007000000 */
[----:B------:R-:W-:-:S04]  /*29f0*/  ISETP.NE.AND P6, PT, R85, RZ, PT ;  /* 0x000000ff5500720c */ /* 0x000fc80003fc5270 */
[----:B------:R-:W-:Y:S02]  /*2a00*/  SEL R68, RZ, 0x1, !P6 ;  /* 0x00000001ff447807 */ /* 0x000fe40007000000 */
[----:B------:R-:W-:-:S04]  /*2a10*/  ISETP.NE.AND P6, PT, R86, RZ, PT ;  /* 0x000000ff5600720c */ /* 0x000fc80003fc5270 */
[----:B------:R-:W-:Y:S02]  /*2a20*/  SEL R76, RZ, 0x1, !P6 ;  /* 0x00000001ff4c7807 */ /* 0x000fe40007000000 */
[----:B------:R-:W-:Y:S02]  /*2a30*/  ISETP.NE.AND P6, PT, R87, RZ, PT ;  /* 0x000000ff5700720c */ /* 0x000fe40003fc5270 */
[----:B------:R-:W-:Y:S02]  /*2a40*/  SEL R68, R68, 0x2, P3 ;  /* 0x0000000244447807 */ /* 0x000fe40001800000 */
[----:B------:R-:W-:Y:S02]  /*2a50*/  SEL R52, RZ, 0x1, !P6 ;  /* 0x00000001ff347807 */ /* 0x000fe40007000000 */
[----:B------:R-:W-:Y:S02]  /*2a60*/  ISETP.NE.AND P6, PT, R74, RZ, PT ;  /* 0x000000ff4a00720c */ /* 0x000fe40003fc5270 */
[----:B------:R-:W-:-:S02]  /*2a70*/  ISETP.NE.AND P3, PT, R58, RZ, PT ;  /* 0x000000ff3a00720c */ /* 0x000fc40003f65270 */
[----:B------:R-:W-:Y:S02]  /*2a80*/  SEL R53, R4, 0x2, P6 ;  /* 0x0000000204357807 */ /* 0x000fe40003000000 */
[----:B------:R-:W-:Y:S02]  /*2a90*/  ISETP.NE.AND P6, PT, R73, RZ, PT ;  /* 0x000000ff4900720c */ /* 0x000fe40003fc5270 */
[----:B------:R-:W-:Y:S02]  /*2aa0*/  P2R R58, PR, RZ, 0x8 ;  /* 0x00000008ff3a7803 */ /* 0x000fe40000000000 */
[----:B------:R-:W-:Y:S02]  /*2ab0*/  ISETP.NE.AND P3, PT, R30, RZ, PT ;  /* 0x000000ff1e00720c */ /* 0x000fe40003f65270 */
[----:B------:R-:W-:Y:S02]  /*2ac0*/  SEL R10, R10, 0x2, P6 ;  /* 0x000000020a0a7807 */ /* 0x000fe40003000000 */
[----:B------:R-:W-:-:S02]  /*2ad0*/  ISETP.NE.AND P6, PT, R75, RZ, PT ;  /* 0x000000ff4b00720c */ /* 0x000fc40003fc5270 */
[----:B------:R-:W-:Y:S02]  /*2ae0*/  P2R R30, PR, RZ, 0x8 ;  /* 0x00000008ff1e7803 */ /* 0x000fe40000000000 */
[----:B------:R-:W-:Y:S02]  /*2af0*/  ISETP.NE.AND P3, PT, R28, RZ, PT ;  /* 0x000000ff1c00720c */ /* 0x000fe40003f65270 */
[----:B------:R-:W-:Y:S02]  /*2b00*/  SEL R72, R66, 0x2, P6 ;  /* 0x0000000242487807 */ /* 0x000fe40003000000 */
[----:B------:R-:W-:Y:S02]  /*2b10*/  ISETP.NE.AND P6, PT, R81, RZ, PT ;  /* 0x000000ff5100720c */ /* 0x000fe40003fc5270 */
[----:B------:R-:W-:Y:S02]  /*2b20*/  P2R R28, PR, RZ, 0x8 ;  /* 0x00000008ff1c7803 */ /* 0x000fe40000000000 */
        /* <DEDUP_REMOVED lines=10> */
[----:B------:R-:W-:Y:S02]  /*2bd0*/  SEL R52, R10, 0x3, P6 ;  /* 0x000000030a347807 */ /* 0x000fe40003000000 */
[----:B------:R-:W-:Y:S02]  /*2be0*/  SEL R10, R71, 0x3, P0 ;  /* 0x00000003470a7807 */ /* 0x000fe40000000000 */
[----:B------:R-:W-:-:S02]  /*2bf0*/  P2R R71, PR, RZ, 0x8 ;  /* 0x00000008ff477803 */ /* 0x000fc40000000000 */
        /* <DEDUP_REMOVED lines=25> */
[----:B------:R-:W-:Y:S02]  /*2d90*/  SEL R14, R72, 0x3, P4 ;  /* 0x00000003480e7807 */ /* 0x000fe40002000000 */
        /* <DEDUP_REMOVED lines=12> */
[----:B------:R-:W-:Y:S02]  /*2e60*/  SEL R4, R4, 0x3, P3 ;  /* 0x0000000304047807 */ /* 0x000fe40001800000 */
[----:B------:R-:W-:Y:S02]  /*2e70*/  ISETP.NE.AND P3, PT, R41, RZ, PT ;  /* 0x000000ff2900720c */ /* 0x000fe40003f65270 */
[----:B------:R-:W-:Y:S02]  /*2e80*/  SEL R67, R76, 0x2, P1 ;  /* 0x000000024c437807 */ /* 0x000fe40000800000 */
[----:B------:R-:W-:Y:S02]  /*2e90*/  SEL R68, R68, 0x3, P3 ;  /* 0x0000000344447807 */ /* 0x000fe40001800000 */
[----:B------:R-:W-:-:S04]  /*2ea0*/  ISETP.NE.AND P3, PT, R42, RZ, PT ;  /* 0x000000ff2a00720c */ /* 0x000fc80003f65270 */
[----:B------:R-:W-:Y:S02]  /*2eb0*/  SEL R67, R67, 0x3, P3 ;  /* 0x0000000343437807 */ /* 0x000fe40001800000 */
[----:B------:R-:W-:Y:S02]  /*2ec0*/  ISETP.NE.AND P3, PT, R43, RZ, PT ;  /* 0x000000ff2b00720c */ /* 0x000fe40003f65270 */
[----:B------:R-:W-:Y:S02]  /*2ed0*/  SEL R53, R53, 0x3, P5 ;  /* 0x0000000335357807 */ /* 0x000fe40002800000 */
[----:B------:R-:W-:Y:S02]  /*2ee0*/  SEL R66, R66, 0x3, P3 ;  /* 0x0000000342427807 */ /* 0x000fe40001800000 */
[----:B------:R-:W-:-:S04]  /*2ef0*/  ISETP.NE.AND P3, PT, R44, RZ, PT ;  /* 0x000000ff2c00720c */ /* 0x000fc80003f65270 */
        /* <DEDUP_REMOVED lines=35> */
[----:B------:R-:W-:Y:S02]  /*3130*/  ISETP.NE.AND P3, PT, R28, RZ, PT ;  /* 0x000000ff1c00720c */ /* 0x000fe40003f65270 */
[----:B------:R-:W-:Y:S02]  /*3140*/  ISETP.NE.AND P0, PT, R59, RZ, PT ;  /* 0x000000ff3b00720c */ /* 0x000fe40003f05270 */
[----:B------:R-:W-:Y:S02]  /*3150*/  SEL R14, R14, 0x6, P3 ;  /* 0x000000060e0e7807 */ /* 0x000fe40001800000 */
[----:B------:R-:W-:Y:S02]  /*3160*/  ISETP.NE.AND P5, PT, R62, RZ, PT ;  /* 0x000000ff3e00720c */ /* 0x000fe40003fa5270 */
[----:B------:R-:W-:-:S02]  /*3170*/  ISETP.NE.AND P6, PT, R61, RZ, PT ;  /* 0x000000ff3d00720c */ /* 0x000fc40003fc5270 */
[----:B------:R-:W-:Y:S01]  /*3180*/  ISETP.NE.AND P3, PT, R30, RZ, PT ;  /* 0x000000ff1e00720c */ /* 0x000fe20003f65270 */
[----:B------:R-:W-:Y:S01]  /*3190*/  VIADD R16, R16, 0x1fc ;  /* 0x000001fc10107836 */ /* 0x000fe20000000000 */
[----:B------:R-:W-:Y:S02]  /*31a0*/  SEL R14, R14, 0x7, P0 ;  /* 0x000000070e0e7807 */ /* 0x000fe40000000000 */
[----:B------:R-:W-:Y:S02]  /*31b0*/  SEL R53, R53, 0x7, P5 ;  /* 0x0000000735357807 */ /* 0x000fe40002800000 */
[----:B------:R-:W-:Y:S02]  /*31c0*/  ISETP.NE.AND P0, PT, R88, RZ, PT ;  /* 0x000000ff5800720c */ /* 0x000fe40003f05270 */
[----:B------:R-:W-:Y:S02]  /*31d0*/  SEL R10, R10, 0x6, P3 ;  /* 0x000000060a0a7807 */ /* 0x000fe40001800000 */
[----:B------:R-:W-:-:S02]  /*31e0*/  ISETP.NE.AND P5, PT, R78, RZ, PT ;  /* 0x000000ff4e00720c */ /* 0x000fc40003fa5270 */
[----:B------:R-:W-:Y:S02]  /*31f0*/  SEL R52, R52, 0x7, P6 ;  /* 0x0000000734347807 */ /* 0x000fe40003000000 */
[----:B------:R-:W-:Y:S02]  /*3200*/  ISETP.NE.AND P3, PT, R58, RZ, PT ;  /* 0x000000ff3a00720c */ /* 0x000fe40003f65270 */
[----:B------:R-:W-:Y:S01]  /*3210*/  ISETP.NE.AND P6, PT, R91, RZ, PT ;  /* 0x000000ff5b00720c */ /* 0x000fe20003fc5270 */
[----:B------:R-:W-:Y:S01]  /*3220*/  IMAD R7, R7, 0x2, R16 ;  /* 0x0000000207077824 */ /* 0x000fe200078e0210 */
[----:B------:R-:W-:Y:S02]  /*3230*/  SEL R52, R52, 0x8, P5 ;  /* 0x0000000834347807 */ /* 0x000fe40002800000 */
[----:B------:R-:W-:Y:S02]  /*3240*/  ISETP.NE.AND P2, PT, R63, RZ, PT ;  /* 0x000000ff3f00720c */ /* 0x000fe40003f45270 */
[----:B------:R-:W-:-:S02]  /*3250*/  SEL R32, R4, 0x6, P3 ;  /* 0x0000000604207807 */ /* 0x000fc40001800000 */
[----:B------:R-:W-:Y:S02]  /*3260*/  SEL R53, R53, 0x8, P6 ;  /* 0x0000000835357807 */ /* 0x000fe40003000000 */
[----:B------:R-:W-:Y:S02]  /*3270*/  ISETP.NE.AND P5, PT, R5, RZ, PT ;  /* 0x000000ff0500720c */ /* 0x000fe40003fa5270 */
[----:B------:R-:W-:Y:S02]  /*3280*/  CS2R R4, SRZ ;  /* 0x0000000000047805 */ /* 0x000fe4000001ff00 */
[----:B------:R-:W-:Y:S01]  /*3290*/  LEA.HI.SX32 R31, R20, R29, 0xd ;  /* 0x0000001d141f7211 */ /* 0x000fe200078f6aff */
[----:B------:R-:W-:Y:S01]  /*32a0*/  IMAD R29, R23, 0x2, R16 ;  /* 0x00000002171d7824 */ /* 0x000fe200078e0210 */
[----:B------:R-:W-:Y:S02]  /*32b0*/  ISETP.NE.AND P4, PT, R60, RZ, PT ;  /* 0x000000ff3c00720c */ /* 0x000fe40003f85270 */
[----:B------:R-:W-:Y:S01]  /*32c0*/  ISETP.NE.AND P6, PT, R22, RZ, PT ;  /* 0x000000ff1600720c */ /* 0x000fe20003fc5270 */
[----:B------:R-:W-:Y:S01]  /*32d0*/  IMAD.WIDE R22, R7, 0x4, R46 ;  /* 0x0000000407167825 */ /* 0x000fe200078e022e */
[----:B------:R-:W-:-:S03]  /*32e0*/  SEL R67, R67, 0x6, P2 ;  /* 0x0000000643437807 */ /* 0x000fc60001000000 */
[----:B------:R-:W-:Y:S01]  /*32f0*/  VIADD R8, R8, 0x1fc ;  /* 0x000001fc08087836 */ /* 0x000fe20000000000 */
[----:B------:R-:W-:Y:S01]  /*3300*/  ISETP.NE.AND P2, PT, R65, RZ, PT ;  /* 0x000000ff4100720c */ /* 0x000fe20003f45270 */
[----:B------:R-:W2:Y:S01]  /*3310*/  @!P0 LDG.E.EL R4, desc[UR4][R22.64] ;  /* 0x0000000416048981 */ /* 0x000ea2000c2e1900 */
[----:B------:R-:W-:Y:S01]  /*3320*/  SEL R10, R10, 0x7, P4 ;  /* 0x000000070a0a7807 */ /* 0x000fe20002000000 */
[----:B------:R-:W-:Y:S01]  /*3330*/  IMAD.WIDE R28, R29, 0x4, R46 ;  /* 0x000000041d1c7825 */ /* 0x000fe200078e022e */
[----:B------:R-:W-:-:S03]  /*3340*/  LEA.HI.SX32 R33, R18, R9, 0xd ;  /* 0x0000000912217211 */ /* 0x000fc600078f6aff */
[--C-:B------:R-:W-:Y:S01]  /*3350*/  IMAD R9, R19, 0x2, R8.reuse ;  /* 0x0000000213097824 */ /* 0x100fe200078e0208 */
[----:B------:R-:W-:Y:S01]  /*3360*/  SEL R30, R10, 0x8, P2 ;  /* 0x000000080a1e7807 */ /* 0x000fe20001000000 */
[----:B------:R-:W-:Y:S01]  /*3370*/  IMAD R21, R21, 0x2, R8 ;  /* 0x0000000215157824 */ /* 0x000fe200078e0208 */
[----:B------:R-:W-:Y:S01]  /*3380*/  ISETP.NE.AND P2, PT, R6, RZ, PT ;  /* 0x000000ff0600720c */ /* 0x000fe20003f45270 */
[--C-:B------:R-:W-:Y:S01]  /*3390*/  IMAD.WIDE R8, R9, 0x4, R46.reuse ;  /* 0x0000000409087825 */ /* 0x100fe200078e022e */
[----:B------:R-:W-:Y:S01]  /*33a0*/  CS2R R6, SRZ ;  /* 0x0000000000067805 */ /* 0x000fe2000001ff00 */
[----:B------:R-:W3:Y:S02]  /*33b0*/  @!P0 LDG.E.EL R5, desc[UR4][R28.64] ;  /* 0x000000041c058981 */ /* 0x000ee4000c2e1900 */
[----:B------:R-:W-:-:S03]  /*33c0*/  IMAD.WIDE R46, R21, 0x4, R46 ;  /* 0x00000004152e7825 */ /* 0x000fc600078e022e */
[----:B------:R0:W4:Y:S04]  /*33d0*/  @!P0 LDG.E.EL R6, desc[UR4][R8.64] ;  /* 0x0000000408068981 */ /* 0x000128000c2e1900 */
[----:B------:R-:W5:Y:S01]  /*33e0*/  @!P0 LDG.E.EL R7, desc[UR4][R46.64] ;  /* 0x000000042e078981 */ /* 0x000f62000c2e1900 */
[----:B------:R-:W-:Y:S02]  /*33f0*/  ISETP.NE.AND P3, PT, R70, RZ, PT ;  /* 0x000000ff4600720c */ /* 0x000fe40003f65270 */
[----:B------:R-:W-:Y:S02]  /*3400*/  SEL R3, R3, 0x6, P6 ;  /* 0x0000000603037807 */ /* 0x000fe40003000000 */
[----:B------:R-:W-:Y:S01]  /*3410*/  SEL R35, R14, 0x8, P3 ;  /* 0x000000080e237807 */ /* 0x000fe20001800000 */
[----:B0-----:R-:W0:Y:S01]  /*3420*/  LDC.64 R8, c[0x0][0x218] ;  /* 0x00008600ff087b82 */ /* 0x001e220000000a00 */
[----:B------:R-:W-:-:S02]  /*3430*/  ISETP.NE.AND P1, PT, R64, RZ, PT ;  /* 0x000000ff4000720c */ /* 0x000fc40003f25270 */
[----:B------:R-:W-:Y:S01]  /*3440*/  ISETP.NE.AND P3, PT, R12, RZ, PT ;  /* 0x000000ff0c00720c */ /* 0x000fe20003f65270 */
[----:B------:R-:W-:Y:S01]  /*3450*/  IMAD R10, R31, -0xf8100, R51 ;  /* 0xfff07f001f0a7824 */ /* 0x000fe200078e0233 */
[----:B------:R-:W-:Y:S02]  /*3460*/  SEL R68, R68, 0x6, P1 ;  /* 0x0000000644447807 */ /* 0x000fe40000800000 */
[----:B------:R-:W-:Y:S02]  /*3470*/  SEL R32, R32, 0x7, P3 ;  /* 0x0000000720207807 */ /* 0x000fe40001800000 */
[----:B------:R-:W-:Y:S01]  /*3480*/  ISETP.NE.AND P4, PT, R89, RZ, PT ;  /* 0x000000ff5900720c */ /* 0x000fe20003f85270 */
[----:B------:R-:W-:Y:S01]  /*3490*/  IMAD R31, R31, 0x26c280, R10 ;  /* 0x0026c2801f1f7824 */ /* 0x000fe200078e020a */
[----:B------:R-:W-:Y:S01]  /*34a0*/  SEL R68, R68, 0x7, P2 ;  /* 0x0000000744447807 */ /* 0x000fe20001000000 */
[----:B------:R-:W-:Y:S01]  /*34b0*/  IMAD R10, R33, -0xf8100, R49 ;  /* 0xfff07f00210a7824 */ /* 0x000fe200078e0231 */
[----:B------:R-:W-:-:S02]  /*34c0*/  SEL R67, R67, 0x7, P5 ;  /* 0x0000000743437807 */ /* 0x000fc40002800000 */
[----:B------:R-:W-:Y:S01]  /*34d0*/  SEL R3, R3, 0x7, P4 ;  /* 0x0000000703037807 */ /* 0x000fe20002000000 */
[----:B------:R-:W-:Y:S01]  /*34e0*/  IMAD R50, R17, -0x3e04, R51 ;  /* 0xffffc1fc11327824 */ /* 0x000fe200078e0233 */
[----:B------:R-:W-:Y:S01]  /*34f0*/  ISETP.NE.AND P1, PT, R69, RZ, PT ;  /* 0x000000ff4500720c */ /* 0x000fe20003f25270 */
[----:B------:R-:W-:Y:S02]  /*3500*/  IMAD R48, R15, -0x3e04, R49 ;  /* 0xffffc1fc0f307824 */ /* 0x000fe400078e0231 */
[----:B------:R-:W-:Y:S02]  /*3510*/  IMAD R33, R33, 0x26c280, R10 ;  /* 0x0026c28021217824 */ /* 0x000fe400078e020a */
[----:B------:R-:W-:Y:S02]  /*3520*/  IMAD R50, R17, 0x3e80, R50 ;  /* 0x00003e8011327824 */ /* 0x000fe400078e0232 */
[----:B------:R-:W-:Y:S01]  /*3530*/  IMAD R48, R15, 0x3e80, R48 ;  /* 0x00003e800f307824 */ /* 0x000fe200078e0230 */
[----:B------:R-:W-:-:S02]  /*3540*/  PRMT R52, R53, 0x3340, R52 ;  /* 0x0000334035347816 */ /* 0x000fc40000000034 */
[----:B------:R-:W-:-:S04]  /*3550*/  PRMT R35, R30, 0x3340, R35 ;  /* 0x000033401e237816 */ /* 0x000fc80000000023 */
[----:B------:R-:W-:Y:S02]  /*3560*/  PRMT R35, R52, 0x5410, R35 ;  /* 0x0000541034237816 */ /* 0x000fe40000000023 */
[-C--:B--2---:R-:W-:Y:S02]  /*3570*/  FSETP.GEU.AND P6, PT, R13, R4.reuse, PT ;  /* 0x000000040d00720b */ /* 0x084fe40003fce000 */
[----:B------:R-:W-:Y:S02]  /*3580*/  FSETP.NAN.AND P2, PT, R4, R4, PT ;  /* 0x000000040400720b */ /* 0x000fe40003f48000 */
[----:B---3--:R-:W-:-:S09]  /*3590*/  FSETP.GEU.AND P3, PT, R2, R5, PT ;  /* 0x000000050200720b */ /* 0x008fd20003f6e000 */
[----:B------:R-:W-:Y:S02]  /*35a0*/  @P6 SEL R4, R4, R13, P2 ;  /* 0x0000000d04046207 */ /* 0x000fe40001000000 */
[----:B----4-:R-:W-:Y:S02]  /*35b0*/  FSETP.GEU.AND P4, PT, R11, R6, PT ;  /* 0x000000060b00720b */ /* 0x010fe40003f8e000 */
[----:B-----5:R-:W-:Y:S02]  /*35c0*/  FSETP.GEU.AND P5, PT, R0, R7, PT ;  /* 0x000000070000720b */ /* 0x020fe40003fae000 */
[----:B------:R-:W-:Y:S02]  /*35d0*/  FSETP.NAN.AND P2, PT, R5, R5, PT ;  /* 0x000000050500720b */ /* 0x000fe40003f48000 */
[----:B------:R-:W-:Y:S02]  /*35e0*/  SEL R67, R67, 0x8, P4 ;  /* 0x0000000843437807 */ /* 0x000fe40002000000 */
[----:B------:R-:W-:-:S02]  /*35f0*/  SEL R10, R3, 0x8, P5 ;  /* 0x00000008030a7807 */ /* 0x000fc40002800000 */
[----:B------:R-:W-:Y:S02]  /*3600*/  SEL R32, R32, 0x8, P6 ;  /* 0x0000000820207807 */ /* 0x000fe40003000000 */
[----:B------:R-:W-:Y:S02]  /*3610*/  SEL R15, R68, 0x8, P3 ;  /* 0x00000008440f7807 */ /* 0x000fe40001800000 */
[----:B------:R-:W-:Y:S02]  /*3620*/  @P3 SEL R5, R5, R2, P2 ;  /* 0x0000000205053207 */ /* 0x000fe40001000000 */
[----:B------:R-:W-:Y:S02]  /*3630*/  PRMT R14, R67, 0x3340, R10 ;  /* 0x00003340430e7816 */ /* 0x000fe4000000000a */
[----:B------:R-:W-:Y:S02]  /*3640*/  FSETP.NAN.AND P6, PT, R6, R6, PT ;  /* 0x000000060600720b */ /* 0x000fe40003fc8000 */
[----:B------:R-:W-:-:S02]  /*3650*/  FSETP.NAN.AND P3, PT, R7, R7, PT ;  /* 0x000000070700720b */ /* 0x000fc40003f68000 */
[----:B------:R-:W-:Y:S01]  /*3660*/  IADD3 R10, P2, R50, UR6, RZ ;  /* 0x00000006320a7c10 */ /* 0x000fe2000ff5e0ff */
[--C-:B0-----:R-:W-:Y:S01]  /*3670*/  IMAD.WIDE R2, R31, 0x4, R8.reuse ;  /* 0x000000041f027825 */ /* 0x101fe200078e0208 */
[----:B------:R-:W-:Y:S02]  /*3680*/  @P4 SEL R6, R6, R11, P6 ;  /* 0x0000000b06064207 */ /* 0x000fe40003000000 */
[----:B------:R-:W-:Y:S01]  /*3690*/  @P5 SEL R7, R7, R0, P3 ;  /* 0x0000000007075207 */ /* 0x000fe20001800000 */
[----:B------:R-:W-:Y:S01]  /*36a0*/  IMAD.WIDE R8, R33, 0x4, R8 ;  /* 0x0000000421087825 */ /* 0x000fe200078e0208 */
[----:B------:R-:W-:Y:S02]  /*36b0*/  LEA.HI.X.SX32 R11, R50, UR7, 0x1, P2 ;  /* 0x00000007320b7c11 */ /* 0x000fe400090f0eff */
[----:B------:R-:W-:Y:S01]  /*36c0*/  IADD3 R12, P2, R48, UR6, RZ ;  /* 0x00000006300c7c10 */ /* 0x000fe2000ff5e0ff */
[----:B------:R0:W-:Y:S01]  /*36d0*/  @!P1 STG.E.128 desc[UR4][R2.64], R24 ;  /* 0x0000001802009986 */ /* 0x0001e2000c101d04 */
[----:B------:R-:W-:-:S02]  /*36e0*/  PRMT R15, R32, 0x3340, R15 ;  /* 0x00003340200f7816 */ /* 0x000fc4000000000f */
[----:B------:R-:W-:Y:S01]  /*36f0*/  LEA.HI.X.SX32 R13, R48, UR7, 0x1, P2 ;  /* 0x00000007300d7c11 */ /* 0x000fe200090f0eff */
[----:B------:R0:W-:Y:S01]  /*3700*/  @!P0 STG.E.128 desc[UR4][R8.64], R4 ;  /* 0x0000000408008986 */ /* 0x0001e2000c101d04 */
[----:B------:R-:W-:-:S03]  /*3710*/  PRMT R15, R15, 0x5410, R14 ;  /* 0x000054100f0f7816 */ /* 0x000fc6000000000e */
[----:B------:R0:W-:Y:S02]  /*3720*/  @!P1 STG.E desc[UR4][R10.64], R35 ;  /* 0x000000230a009986 */ /* 0x0001e4000c101904 */
[----:B0-----:R-:W-:Y:S05]  /*3730*/  @P0 EXIT ;  /* 0x000000000000094d */ /* 0x001fea0003800000 */
[----:B------:R-:W-:Y:S01]  /*3740*/  STG.E desc[UR4][R12.64], R15 ;  /* 0x0000000f0c007986 */ /* 0x000fe2000c101904 */
[----:B------:R-:W-:Y:S05]  /*3750*/  EXIT ;  /* 0x000000000000794d */ /* 0x000fea0003800000 */
.L_x_0:
[----:B------:R-:W-:-:S00]  /*3760*/  BRA `(.L_x_0) ;  /* 0xfffffffc00fc7947 */ /* 0x000fc0000383ffff */
[----:B------:R-:W-:-:S00]  /*3770*/  NOP ;  /* 0x0000000000007918 */ /* 0x000fc00000000000 */
        /* <DEDUP_REMOVED lines=8> */
.L_x_1:


//--------------------- .nv.constant0.triton_poi_fused_max_pool2d_with_indices_3 --------------------------
	.section	.nv.constant0.triton_poi_fused_max_pool2d_with_indices_3,"a",@progbits
	.sectionflags	@""
	.align	4
.nv.constant0.triton_poi_fused_max_pool2d_with_indices_3:
	.zero		556
